	.target	sm_90a

	.elftype	@"ET_EXEC"


//--------------------- .note.nv.tkinfo           --------------------------
	.section	.note.nv.tkinfo,"",@"SHT_NOTE"
	.sectionflags	@"SHF_NOTE_NV_TKINFO"
	.tkinfo
        /*0018*/ 	.word	0x00000002
        /*0030*/ 	.string	""
        /*0030*/ 	.string	"ptxas"
        /*0030*/ 	.string	"Cuda compilation tools, release 13.0, V13.0.88"
        /*0030*/ 	.string	"Build cuda_13.0.r13.0/compiler.36424714_0"
        /*0030*/ 	.string	"-arch sm_90a -m 64 "



//--------------------- .note.nv.cuinfo           --------------------------
	.section	.note.nv.cuinfo,"",@"SHT_NOTE"
	.sectionflags	@"SHF_NOTE_NV_CUINFO"
        /*0018*/ 	.short	0x0002
        /*001a*/ 	.short	0x005a
        /*001c*/ 	.short	0x0082
	.zero		2


//--------------------- .nv.info                  --------------------------
	.section	.nv.info,"",@"SHT_CUDA_INFO"
	.align	4


	//----- nvinfo : EIATTR_REGCOUNT
	.align		4
        /*0000*/ 	.byte	0x04, 0x2f
        /*0002*/ 	.short	(.L_15 - .L_14)
	.align		4
.L_14:
        /*0004*/ 	.word	index@(_ZN7cutlass13device_kernelINS_4gemm6kernel13GemmUniversalIN4cute5tupleIJiiiiEEENS1_10collective13CollectiveMmaINS1_34MainloopSm90TmaGmmaWarpSpecializedILi12ENS5_IJNS4_1CILi2EEENSA_ILi1EEESC_EEENS1_32KernelTmaWarpSpecializedPingpongEEENS5_IJNSA_ILi64EEENSA_ILi512EEENSA_ILi32EEEEEEaNS5_IJlSC_lEEEaSK_NS4_8TiledMMAINS4_8MMA_AtomIJNS4_4SM904GMMA27MMA_64x256x32_S32S8S8_SS_TNEEEENS4_6LayoutINS5_IJSC_SC_SC_EEENS5_IJNSA_ILi0EEEST_ST_EEEEENS5_IJNS4_10UnderscoreESW_SW_EEEEENS4_13SM90_TMA_LOADENS4_14ComposedLayoutINS4_7SwizzleILi1ELi4ELi3EEENS4_18smem_ptr_flag_bitsILi8EEENSR_INS5_IJNSA_ILi8EEESI_EEENS5_IJSI_SC_EEEEEEEvNS4_8identityENS4_23SM90_TMA_LOAD_MULTICASTES19_vS1A_EENS_8epilogue10collective6detail29Sm90TmaWarpSpecializedAdapterINS1E_15DefaultEpilogueIaSK_SK_NS1D_6thread17LinearCombinationIaLi1EiiLNS1I_9ScaleType4KindE0ELNS_15FloatRoundStyleE2EaEENS1_15EpilogueDefaultEEEEEvvEEEEvNT_6ParamsE)
        /*0008*/ 	.word	0x000000a8


	//----- nvinfo : EIATTR_FRAME_SIZE
	.align		4
.L_15:
        /*000c*/ 	.byte	0x04, 0x11
        /*000e*/ 	.short	(.L_17 - .L_16)
	.align		4
.L_16:
        /*0010*/ 	.word	index@(_ZN7cutlass13device_kernelINS_4gemm6kernel13GemmUniversalIN4cute5tupleIJiiiiEEENS1_10collective13CollectiveMmaINS1_34MainloopSm90TmaGmmaWarpSpecializedILi12ENS5_IJNS4_1CILi2EEENSA_ILi1EEESC_EEENS1_32KernelTmaWarpSpecializedPingpongEEENS5_IJNSA_ILi64EEENSA_ILi512EEENSA_ILi32EEEEEEaNS5_IJlSC_lEEEaSK_NS4_8TiledMMAINS4_8MMA_AtomIJNS4_4SM904GMMA27MMA_64x256x32_S32S8S8_SS_TNEEEENS4_6LayoutINS5_IJSC_SC_SC_EEENS5_IJNSA_ILi0EEEST_ST_EEEEENS5_IJNS4_10UnderscoreESW_SW_EEEEENS4_13SM90_TMA_LOADENS4_14ComposedLayoutINS4_7SwizzleILi1ELi4ELi3EEENS4_18smem_ptr_flag_bitsILi8EEENSR_INS5_IJNSA_ILi8EEESI_EEENS5_IJSI_SC_EEEEEEEvNS4_8identityENS4_23SM90_TMA_LOAD_MULTICASTES19_vS1A_EENS_8epilogue10collective6detail29Sm90TmaWarpSpecializedAdapterINS1E_15DefaultEpilogueIaSK_SK_NS1D_6thread17LinearCombinationIaLi1EiiLNS1I_9ScaleType4KindE0ELNS_15FloatRoundStyleE2EaEENS1_15EpilogueDefaultEEEEEvvEEEEvNT_6ParamsE)
        /*0014*/ 	.word	0x000002d8


	//----- nvinfo : EIATTR_MIN_STACK_SIZE
	.align		4
.L_17:
        /*0018*/ 	.byte	0x04, 0x12
        /*001a*/ 	.short	(.L_19 - .L_18)
	.align		4
.L_18:
        /*001c*/ 	.word	index@(_ZN7cutlass13device_kernelINS_4gemm6kernel13GemmUniversalIN4cute5tupleIJiiiiEEENS1_10collective13CollectiveMmaINS1_34MainloopSm90TmaGmmaWarpSpecializedILi12ENS5_IJNS4_1CILi2EEENSA_ILi1EEESC_EEENS1_32KernelTmaWarpSpecializedPingpongEEENS5_IJNSA_ILi64EEENSA_ILi512EEENSA_ILi32EEEEEEaNS5_IJlSC_lEEEaSK_NS4_8TiledMMAINS4_8MMA_AtomIJNS4_4SM904GMMA27MMA_64x256x32_S32S8S8_SS_TNEEEENS4_6LayoutINS5_IJSC_SC_SC_EEENS5_IJNSA_ILi0EEEST_ST_EEEEENS5_IJNS4_10UnderscoreESW_SW_EEEEENS4_13SM90_TMA_LOADENS4_14ComposedLayoutINS4_7SwizzleILi1ELi4ELi3EEENS4_18smem_ptr_flag_bitsILi8EEENSR_INS5_IJNSA_ILi8EEESI_EEENS5_IJSI_SC_EEEEEEEvNS4_8identityENS4_23SM90_TMA_LOAD_MULTICASTES19_vS1A_EENS_8epilogue10collective6detail29Sm90TmaWarpSpecializedAdapterINS1E_15DefaultEpilogueIaSK_SK_NS1D_6thread17LinearCombinationIaLi1EiiLNS1I_9ScaleType4KindE0ELNS_15FloatRoundStyleE2EaEENS1_15EpilogueDefaultEEEEEvvEEEEvNT_6ParamsE)
        /*0020*/ 	.word	0x000002d8
.L_19:


//--------------------- .nv.compat                --------------------------
	.section	.nv.compat,"",@"SHT_CUDA_COMPAT_INFO"
	.align	4
        /*0000*/ 	.byte	0x02, 0x09, 0x01, 0x00, 0x02, 0x02, 0x04, 0x00, 0x02, 0x05, 0x05, 0x00, 0x03, 0x07, 0x01, 0x01
        /*0010*/ 	.byte	0x02, 0x03, 0x01, 0x00, 0x02, 0x06, 0x01, 0x00, 0x04, 0x0b, 0x08, 0x00, 0x00, 0x00, 0x00, 0x00
        /*0020*/ 	.byte	0x00, 0x00, 0x00, 0x00


//--------------------- .nv.info._ZN7cutlass13device_kernelINS_4gemm6kernel13GemmUniversalIN4cute5tupleIJiiiiEEENS1_10collective13CollectiveMmaINS1_34MainloopSm90TmaGmmaWarpSpecializedILi12ENS5_IJNS4_1CILi2EEENSA_ILi1EEESC_EEENS1_32KernelTmaWarpSpecializedPingpongEEENS5_IJNSA_ILi64EEENSA_ILi512EEENSA_ILi32EEEEEEaNS5_IJlSC_lEEEaSK_NS4_8TiledMMAINS4_8MMA_AtomIJNS4_4SM904GMMA27MMA_64x256x32_S32S8S8_SS_TNEEEENS4_6LayoutINS5_IJSC_SC_SC_EEENS5_IJNSA_ILi0EEEST_ST_EEEEENS5_IJNS4_10UnderscoreESW_SW_EEEEENS4_13SM90_TMA_LOADENS4_14ComposedLayoutINS4_7SwizzleILi1ELi4ELi3EEENS4_18smem_ptr_flag_bitsILi8EEENSR_INS5_IJNSA_ILi8EEESI_EEENS5_IJSI_SC_EEEEEEEvNS4_8identityENS4_23SM90_TMA_LOAD_MULTICASTES19_vS1A_EENS_8epilogue10collective6detail29Sm90TmaWarpSpecializedAdapterINS1E_15DefaultEpilogueIaSK_SK_NS1D_6thread17LinearCombinationIaLi1EiiLNS1I_9ScaleType4KindE0ELNS_15FloatRoundStyleE2EaEENS1_15EpilogueDefaultEEEEEvvEEEEvNT_6ParamsE --------------------------
	.section	.nv.info._ZN7cutlass13device_kernelINS_4gemm6kernel13GemmUniversalIN4cute5tupleIJiiiiEEENS1_10collective13CollectiveMmaINS1_34MainloopSm90TmaGmmaWarpSpecializedILi12ENS5_IJNS4_1CILi2EEENSA_ILi1EEESC_EEENS1_32KernelTmaWarpSpecializedPingpongEEENS5_IJNSA_ILi64EEENSA_ILi512EEENSA_ILi32EEEEEEaNS5_IJlSC_lEEEaSK_NS4_8TiledMMAINS4_8MMA_AtomIJNS4_4SM904GMMA27MMA_64x256x32_S32S8S8_SS_TNEEEENS4_6LayoutINS5_IJSC_SC_SC_EEENS5_IJNSA_ILi0EEEST_ST_EEEEENS5_IJNS4_10UnderscoreESW_SW_EEEEENS4_13SM90_TMA_LOADENS4_14ComposedLayoutINS4_7SwizzleILi1ELi4ELi3EEENS4_18smem_ptr_flag_bitsILi8EEENSR_INS5_IJNSA_ILi8EEESI_EEENS5_IJSI_SC_EEEEEEEvNS4_8identityENS4_23SM90_TMA_LOAD_MULTICASTES19_vS1A_EENS_8epilogue10collective6detail29Sm90TmaWarpSpecializedAdapterINS1E_15DefaultEpilogueIaSK_SK_NS1D_6thread17LinearCombinationIaLi1EiiLNS1I_9ScaleType4KindE0ELNS_15FloatRoundStyleE2EaEENS1_15EpilogueDefaultEEEEEvvEEEEvNT_6ParamsE,"",@"SHT_CUDA_INFO"
	.sectionflags	@""
	.align	4


	//----- nvinfo : EIATTR_CUDA_API_VERSION
	.align		4
        /*0000*/ 	.byte	0x04, 0x37
        /*0002*/ 	.short	(.L_21 - .L_20)
.L_20:
        /*0004*/ 	.word	0x00000082


	//----- nvinfo : EIATTR_KPARAM_INFO
	.align		4
.L_21:
        /*0008*/ 	.byte	0x04, 0x17
        /*000a*/ 	.short	(.L_23 - .L_22)
.L_22:
        /*000c*/ 	.word	0x00000000
        /*0010*/ 	.short	0x0000
        /*0012*/ 	.short	0x0070
        /*0014*/ 	.byte	0x00, 0xf0, 0x01, 0x10


	//----- nvinfo : EIATTR_SPARSE_MMA_MASK
	.align		4
.L_23:
        /*0018*/ 	.byte	0x03, 0x50
        /*001a*/ 	.short	0x0000


	//----- nvinfo : EIATTR_MAXREG_COUNT
	.align		4
        /*001c*/ 	.byte	0x03, 0x1b
        /*001e*/ 	.short	0x00a8


	//----- nvinfo : EIATTR_NUM_BARRIERS
	.align		4
        /*0020*/ 	.byte	0x02, 0x4c
        /*0022*/ 	.byte	0x01
	.zero		1


	//----- nvinfo : EIATTR_EXTERNS
	.align		4
        /*0024*/ 	.byte	0x04, 0x0f
        /*0026*/ 	.short	(.L_25 - .L_24)


	//   ....[0]....
	.align		4
.L_24:
        /*0028*/ 	.word	index@(__assertfail)


	//----- nvinfo : EIATTR_ANNOTATIONS
	.align		4
.L_25:
        /*002c*/ 	.byte	0x04, 0x55
        /*002e*/ 	.short	(.L_27 - .L_26)


	//   ....[0]....
.L_26:
        /*0030*/ 	.word	0x00000001
        /*0034*/ 	.byte	0x40, 0x0f, 0x00, 0x00, 0x01, 0x00, 0x00, 0x00, 0x70, 0x0f, 0x00, 0x00, 0x01, 0x00, 0x00, 0x00
        /* <DEDUP_REMOVED lines=264> */
        /*10c4*/ 	.byte	0x20, 0x2a, 0x01, 0x00, 0x01, 0x00, 0x00, 0x00, 0x30, 0x2a, 0x01, 0x00


	//----- nvinfo : EIATTR_MERCURY_ISA_VERSION
	.align		4
.L_27:
        /*10d0*/ 	.byte	0x03, 0x5f
        /*10d2*/ 	.short	0x0101


	//----- nvinfo : EIATTR_INT_WARP_WIDE_INSTR_OFFSETS
	.align		4
        /*10d4*/ 	.byte	0x04, 0x31
        /*10d6*/ 	.short	(.L_29 - .L_28)


	//   ....[0]....
.L_28:
        /*10d8*/ 	.word	0x000006f0


	//   ....[1]....
        /*10dc*/ 	.word	0x00000780


	//   ....[2]....
        /*10e0*/ 	.word	0x00000790


	//   ....[3]....
        /*10e4*/ 	.word	0x000007c0


	//   ....[4]....
        /*10e8*/ 	.word	0x00000800


	//   ....[5]....
        /*10ec*/ 	.word	0x00000830


	//   ....[6]....
        /*10f0*/ 	.word	0x00000900


	//   ....[7]....
        /*10f4*/ 	.word	0x00000920


	//   ....[8]....
        /*10f8*/ 	.word	0x00002f40


	//----- nvinfo : EIATTR_COOP_GROUP_MASK_REGIDS
	.align		4
.L_29:
        /*10fc*/ 	.byte	0x04, 0x29
        /*10fe*/ 	.short	(.L_31 - .L_30)


	//   ....[0]....
.L_30:
        /*1100*/ 	.word	0xffffffff


	//   ....[1]....
        /*1104*/ 	.word	0xffffffff


	//   ....[2]....
        /*1108*/ 	.word	0xffffffff


	//   ....[3]....
        /*110c*/ 	.word	0xffffffff


	//   ....[4]....
        /*1110*/ 	.word	0xffffffff


	//   ....[5]....
        /*1114*/ 	.word	0xffffffff


	//   ....[6]....
        /*1118*/ 	.word	0xffffffff


	//----- nvinfo : EIATTR_COOP_GROUP_INSTR_OFFSETS
	.align		4
.L_31:
        /*111c*/ 	.byte	0x04, 0x28
        /*111e*/ 	.short	(.L_33 - .L_32)


	//   ....[0]....
.L_32:
        /*1120*/ 	.word	0x00000070


	//   ....[1]....
        /*1124*/ 	.word	0x00000090


	//   ....[2]....
        /*1128*/ 	.word	0x00000190


	//   ....[3]....
        /*112c*/ 	.word	0x000004e0


	//   ....[4]....
        /*1130*/ 	.word	0x00000520


	//   ....[5]....
        /*1134*/ 	.word	0x00000620


	//   ....[6]....
        /*1138*/ 	.word	0x00000ab0


	//----- nvinfo : EIATTR_REG_RECONFIG
	.align		4
.L_33:
        /*113c*/ 	.byte	0x01, 0x54
	.zero		2


	//----- nvinfo : EIATTR_SYSCALL_OFFSETS
	.align		4
        /*1140*/ 	.byte	0x04, 0x46
        /*1142*/ 	.short	(.L_35 - .L_34)


	//   ....[0]....
.L_34:
        /*1144*/ 	.word	0x00001a00


	//----- nvinfo : EIATTR_MBARRIER_INSTR_OFFSETS
	.align		4
.L_35:
        /*1148*/ 	.byte	0x04, 0x39
        /*114a*/ 	.short	(.L_37 - .L_36)


	//   ....[0]....
.L_36:
        /*114c*/ 	.word	0x00000330
        /*1150*/ 	.word	0x000000ff
        /*1154*/ 	.word	0x00000000
        /*1158*/ 	.short	0x0100
        /*115a*/ 	.byte	0x05
	.zero		1


	//   ....[1]....
        /*115c*/ 	.word	0x00000340
        /*1160*/ 	.word	0x000000ff
        /*1164*/ 	.word	0x00000060
        /*1168*/ 	.short	0x0100
        /*116a*/ 	.byte	0x05
	.zero		1


	//   ....[2]....
        /*116c*/ 	.word	0x00000350
        /*1170*/ 	.word	0x000000ff
        /*1174*/ 	.word	0x00000008
        /*1178*/ 	.short	0x0100
        /*117a*/ 	.byte	0x05
	.zero		1


	//   ....[3]....
        /*117c*/ 	.word	0x00000360
        /*1180*/ 	.word	0x000000ff
        /*1184*/ 	.word	0x00000068
        /*1188*/ 	.short	0x0100
        /*118a*/ 	.byte	0x05
	.zero		1


	//   ....[4]....
        /*118c*/ 	.word	0x00000370
        /*1190*/ 	.word	0x000000ff
        /*1194*/ 	.word	0x00000010
        /*1198*/ 	.short	0x0100
        /*119a*/ 	.byte	0x05
	.zero		1


	//   ....[5]....
        /*119c*/ 	.word	0x00000380
        /*11a0*/ 	.word	0x000000ff
        /*11a4*/ 	.word	0x00000070
        /*11a8*/ 	.short	0x0100
        /*11aa*/ 	.byte	0x05
	.zero		1


	//   ....[6]....
        /*11ac*/ 	.word	0x00000390
        /*11b0*/ 	.word	0x000000ff
        /*11b4*/ 	.word	0x00000018
        /*11b8*/ 	.short	0x0100
        /*11ba*/ 	.byte	0x05
	.zero		1


	//   ....[7]....
        /*11bc*/ 	.word	0x000003a0
        /*11c0*/ 	.word	0x000000ff
        /*11c4*/ 	.word	0x00000078
        /*11c8*/ 	.short	0x0100
        /*11ca*/ 	.byte	0x05
	.zero		1


	//   ....[8]....
        /*11cc*/ 	.word	0x000003b0
        /*11d0*/ 	.word	0x000000ff
        /*11d4*/ 	.word	0x00000020
        /*11d8*/ 	.short	0x0100
        /*11da*/ 	.byte	0x05
	.zero		1


	//   ....[9]....
        /*11dc*/ 	.word	0x000003c0
        /*11e0*/ 	.word	0x000000ff
        /*11e4*/ 	.word	0x00000080
        /*11e8*/ 	.short	0x0100
        /*11ea*/ 	.byte	0x05
	.zero		1


	//   ....[10]....
        /*11ec*/ 	.word	0x000003d0
        /*11f0*/ 	.word	0x000000ff
        /*11f4*/ 	.word	0x00000028
        /*11f8*/ 	.short	0x0100
        /*11fa*/ 	.byte	0x05
	.zero		1


	//   ....[11]....
        /*11fc*/ 	.word	0x000003e0
        /*1200*/ 	.word	0x000000ff
        /*1204*/ 	.word	0x00000088
        /*1208*/ 	.short	0x0100
        /*120a*/ 	.byte	0x05
	.zero		1


	//   ....[12]....
        /*120c*/ 	.word	0x000003f0
        /*1210*/ 	.word	0x000000ff
        /*1214*/ 	.word	0x00000030
        /*1218*/ 	.short	0x0100
        /*121a*/ 	.byte	0x05
	.zero		1


	//   ....[13]....
        /*121c*/ 	.word	0x00000400
        /*1220*/ 	.word	0x000000ff
        /*1224*/ 	.word	0x00000090
        /*1228*/ 	.short	0x0100
        /*122a*/ 	.byte	0x05
	.zero		1


	//   ....[14]....
        /*122c*/ 	.word	0x00000410
        /*1230*/ 	.word	0x000000ff
        /*1234*/ 	.word	0x00000038
        /*1238*/ 	.short	0x0100
        /*123a*/ 	.byte	0x05
	.zero		1


	//   ....[15]....
        /*123c*/ 	.word	0x00000420
        /*1240*/ 	.word	0x000000ff
        /*1244*/ 	.word	0x00000098
        /*1248*/ 	.short	0x0100
        /*124a*/ 	.byte	0x05
	.zero		1


	//   ....[16]....
        /*124c*/ 	.word	0x00000430
        /*1250*/ 	.word	0x000000ff
        /*1254*/ 	.word	0x00000040
        /*1258*/ 	.short	0x0100
        /*125a*/ 	.byte	0x05
	.zero		1


	//   ....[17]....
        /*125c*/ 	.word	0x00000440
        /*1260*/ 	.word	0x000000ff
        /*1264*/ 	.word	0x000000a0
        /*1268*/ 	.short	0x0100
        /*126a*/ 	.byte	0x05
	.zero		1


	//   ....[18]....
        /*126c*/ 	.word	0x00000450
        /*1270*/ 	.word	0x000000ff
        /*1274*/ 	.word	0x00000048
        /*1278*/ 	.short	0x0100
        /*127a*/ 	.byte	0x05
	.zero		1


	//   ....[19]....
        /*127c*/ 	.word	0x00000460
        /*1280*/ 	.word	0x000000ff
        /*1284*/ 	.word	0x000000a8
        /*1288*/ 	.short	0x0100
        /*128a*/ 	.byte	0x05
	.zero		1


	//   ....[20]....
        /*128c*/ 	.word	0x00000470
        /*1290*/ 	.word	0x000000ff
        /*1294*/ 	.word	0x00000050
        /*1298*/ 	.short	0x0100
        /*129a*/ 	.byte	0x05
	.zero		1


	//   ....[21]....
        /*129c*/ 	.word	0x00000480
        /*12a0*/ 	.word	0x000000ff
        /*12a4*/ 	.word	0x000000b0
        /*12a8*/ 	.short	0x0100
        /*12aa*/ 	.byte	0x05
	.zero		1


	//   ....[22]....
        /*12ac*/ 	.word	0x00000490
        /*12b0*/ 	.word	0x000000ff
        /*12b4*/ 	.word	0x00000058
        /*12b8*/ 	.short	0x0100
        /*12ba*/ 	.byte	0x05
	.zero		1


	//   ....[23]....
        /*12bc*/ 	.word	0x000004a0
        /*12c0*/ 	.word	0x000000ff
        /*12c4*/ 	.word	0x000000b8
        /*12c8*/ 	.short	0x0100
        /*12ca*/ 	.byte	0x05
	.zero		1


	//   ....[24]....
        /*12cc*/ 	.word	0x00000950
        /*12d0*/ 	.word	0x000000ff
        /*12d4*/ 	.word	0x000000f0
        /*12d8*/ 	.short	0x0100
        /*12da*/ 	.byte	0x05
	.zero		1


	//   ....[25]....
        /*12dc*/ 	.word	0x000009d0
        /*12e0*/ 	.word	0x000000ff
        /*12e4*/ 	.word	0x000000f8
        /*12e8*/ 	.short	0x0100
        /*12ea*/ 	.byte	0x05
	.zero		1


	//   ....[26]....
        /*12ec*/ 	.word	0x00000a30
        /*12f0*/ 	.word	0x000000ff
        /*12f4*/ 	.word	0x000000d0
        /*12f8*/ 	.short	0x0100
        /*12fa*/ 	.byte	0x0a
	.zero		1


	//   ....[27]....
        /*12fc*/ 	.word	0x00000a40
        /*1300*/ 	.word	0x000000ff
        /*1304*/ 	.word	0x000000d8
        /*1308*/ 	.short	0x0100
        /*130a*/ 	.byte	0x0a
	.zero		1


	//   ....[28]....
        /*130c*/ 	.word	0x00000a50
        /*1310*/ 	.word	0x000000ff
        /*1314*/ 	.word	0x000000e0
        /*1318*/ 	.short	0x0100
        /*131a*/ 	.byte	0x0a
	.zero		1


	//   ....[29]....
        /*131c*/ 	.word	0x00000a60
        /*1320*/ 	.word	0x000000ff
        /*1324*/ 	.word	0x000000e8
        /*1328*/ 	.short	0x0100
        /*132a*/ 	.byte	0x0a
	.zero		1


	//   ....[30]....
        /*132c*/ 	.word	0x000018e0
        /*1330*/ 	.word	0x00000017
        /*1334*/ 	.word	0x00000000
        /*1338*/ 	.short	0x010a
        /*133a*/ 	.byte	0x29
	.zero		1


	//   ....[31]....
        /*133c*/ 	.word	0x00001aa0
        /*1340*/ 	.word	0x00000003
        /*1344*/ 	.word	0x00000000
        /*1348*/ 	.short	0x010a
        /*134a*/ 	.byte	0x3f
	.zero		1


	//   ....[32]....
        /*134c*/ 	.word	0x00001b00
        /*1350*/ 	.word	0x00000003
        /*1354*/ 	.word	0x00000000
        /*1358*/ 	.short	0x010a
        /*135a*/ 	.byte	0x3f
	.zero		1


	//   ....[33]....
        /*135c*/ 	.word	0x00002140
        /*1360*/ 	.word	0x000000ff
        /*1364*/ 	.word	0x00000000
        /*1368*/ 	.short	0x010a
        /*136a*/ 	.byte	0x04
	.zero		1


	//   ....[34]....
        /*136c*/ 	.word	0x00002180
        /*1370*/ 	.word	0x000000ff
        /*1374*/ 	.word	0x00000000
        /*1378*/ 	.short	0x010a
        /*137a*/ 	.byte	0x04
	.zero		1


	//   ....[35]....
        /*137c*/ 	.word	0x00002dd0
        /*1380*/ 	.word	0x00000004
        /*1384*/ 	.word	0x00000000
        /*1388*/ 	.short	0x0101
        /*138a*/ 	.byte	0x3f
	.zero		1


	//   ....[36]....
        /*138c*/ 	.word	0x00002ef0
        /*1390*/ 	.word	0x00000000
        /*1394*/ 	.word	0x00000000
        /*1398*/ 	.short	0x0101
        /*139a*/ 	.byte	0x2b
	.zero		1


	//   ....[37]....
        /*139c*/ 	.word	0x00002ff0
        /*13a0*/ 	.word	0x00000000
        /*13a4*/ 	.word	0x00000000
        /*13a8*/ 	.short	0x0101
        /*13aa*/ 	.byte	0x3f
	.zero		1


	//   ....[38]....
        /*13ac*/ 	.word	0x00003090
        /*13b0*/ 	.word	0x00000017
        /*13b4*/ 	.word	0x00000010
        /*13b8*/ 	.short	0x010a
        /*13ba*/ 	.byte	0x29
	.zero		1


	//   ....[39]....
        /*13bc*/ 	.word	0x00011520
        /*13c0*/ 	.word	0x00000003
        /*13c4*/ 	.word	0x00000000
        /*13c8*/ 	.short	0x0101
        /*13ca*/ 	.byte	0x2b
	.zero		1


	//   ....[40]....
        /*13cc*/ 	.word	0x00011fa0
        /*13d0*/ 	.word	0x0000000a
        /*13d4*/ 	.word	0x00000060
        /*13d8*/ 	.short	0x010a
        /*13da*/ 	.byte	0x3f
	.zero		1


	//   ....[41]....
        /*13dc*/ 	.word	0x00012340
        /*13e0*/ 	.word	0x00000002
        /*13e4*/ 	.word	0x000000f8
        /*13e8*/ 	.short	0x0101
        /*13ea*/ 	.byte	0x3f
	.zero		1


	//   ....[42]....
        /*13ec*/ 	.word	0x00012b80
        /*13f0*/ 	.word	0x00000005
        /*13f4*/ 	.word	0x00000000
        /*13f8*/ 	.short	0x010a
        /*13fa*/ 	.byte	0x3f
	.zero		1


	//   ....[43]....
        /*13fc*/ 	.word	0x00012c10
        /*1400*/ 	.word	0x00000007
        /*1404*/ 	.word	0x00000000
        /*1408*/ 	.short	0x010a
        /*140a*/ 	.byte	0x3f
	.zero		1


	//   ....[44]....
        /*140c*/ 	.word	0x00012ca0
        /*1410*/ 	.word	0x00000007
        /*1414*/ 	.word	0x00000000
        /*1418*/ 	.short	0x010a
        /*141a*/ 	.byte	0x3f
	.zero		1


	//   ....[45]....
        /*141c*/ 	.word	0x00012d30
        /*1420*/ 	.word	0x00000007
        /*1424*/ 	.word	0x00000000
        /*1428*/ 	.short	0x010a
        /*142a*/ 	.byte	0x3f
	.zero		1


	//   ....[46]....
        /*142c*/ 	.word	0x00012dc0
        /*1430*/ 	.word	0x00000007
        /*1434*/ 	.word	0x00000000
        /*1438*/ 	.short	0x010a
        /*143a*/ 	.byte	0x3f
	.zero		1


	//   ....[47]....
        /*143c*/ 	.word	0x00012e50
        /*1440*/ 	.word	0x00000007
        /*1444*/ 	.word	0x00000000
        /*1448*/ 	.short	0x010a
        /*144a*/ 	.byte	0x3f
	.zero		1


	//   ....[48]....
        /*144c*/ 	.word	0x00012ee0
        /*1450*/ 	.word	0x00000007
        /*1454*/ 	.word	0x00000000
        /*1458*/ 	.short	0x010a
        /*145a*/ 	.byte	0x3f
	.zero		1


	//   ....[49]....
        /*145c*/ 	.word	0x00012f70
        /*1460*/ 	.word	0x00000007
        /*1464*/ 	.word	0x00000000
        /*1468*/ 	.short	0x010a
        /*146a*/ 	.byte	0x3f
	.zero		1


	//   ....[50]....
        /*146c*/ 	.word	0x00013000
        /*1470*/ 	.word	0x00000007
        /*1474*/ 	.word	0x00000000
        /*1478*/ 	.short	0x010a
        /*147a*/ 	.byte	0x3f
	.zero		1


	//   ....[51]....
        /*147c*/ 	.word	0x00013090
        /*1480*/ 	.word	0x00000007
        /*1484*/ 	.word	0x00000000
        /*1488*/ 	.short	0x010a
        /*148a*/ 	.byte	0x3f
	.zero		1


	//   ....[52]....
        /*148c*/ 	.word	0x00013120
        /*1490*/ 	.word	0x00000007
        /*1494*/ 	.word	0x00000000
        /*1498*/ 	.short	0x010a
        /*149a*/ 	.byte	0x3f
	.zero		1


	//   ....[53]....
        /*149c*/ 	.word	0x000131b0
        /*14a0*/ 	.word	0x00000003
        /*14a4*/ 	.word	0x00000000
        /*14a8*/ 	.short	0x010a
        /*14aa*/ 	.byte	0x3f
	.zero		1


	//   ....[54]....
        /*14ac*/ 	.word	0x00013220
        /*14b0*/ 	.word	0x00000003
        /*14b4*/ 	.word	0x00000000
        /*14b8*/ 	.short	0x010a
        /*14ba*/ 	.byte	0x3f
	.zero		1


	//   ....[55]....
        /*14bc*/ 	.word	0x00013270
        /*14c0*/ 	.word	0x00000003
        /*14c4*/ 	.word	0x00000000
        /*14c8*/ 	.short	0x010a
        /*14ca*/ 	.byte	0x3f
	.zero		1


	//   ....[56]....
        /*14cc*/ 	.word	0x000132d0
        /*14d0*/ 	.word	0x00000005
        /*14d4*/ 	.word	0x00000000
        /*14d8*/ 	.short	0x010a
        /*14da*/ 	.byte	0x3f
	.zero		1


	//   ....[57]....
        /*14dc*/ 	.word	0x00013330
        /*14e0*/ 	.word	0x00000003
        /*14e4*/ 	.word	0x00000010
        /*14e8*/ 	.short	0x010a
        /*14ea*/ 	.byte	0x3f
	.zero		1


	//   ....[58]....
        /*14ec*/ 	.word	0x00013400
        /*14f0*/ 	.word	0x0000000a
        /*14f4*/ 	.word	0x00000060
        /*14f8*/ 	.short	0x010a
        /*14fa*/ 	.byte	0x3f
	.zero		1


	//   ....[59]....
        /*14fc*/ 	.word	0x000134d0
        /*1500*/ 	.word	0x00000005
        /*1504*/ 	.word	0x00000000
        /*1508*/ 	.short	0x010a
        /*150a*/ 	.byte	0x3f
	.zero		1


	//   ....[60]....
        /*150c*/ 	.word	0x00013520
        /*1510*/ 	.word	0x00000007
        /*1514*/ 	.word	0x00000000
        /*1518*/ 	.short	0x010a
        /*151a*/ 	.byte	0x3f
	.zero		1


	//   ....[61]....
        /*151c*/ 	.word	0x00013570
        /*1520*/ 	.word	0x00000007
        /*1524*/ 	.word	0x00000000
        /*1528*/ 	.short	0x010a
        /*152a*/ 	.byte	0x3f
	.zero		1


	//   ....[62]....
        /*152c*/ 	.word	0x000135c0
        /*1530*/ 	.word	0x00000007
        /*1534*/ 	.word	0x00000000
        /*1538*/ 	.short	0x010a
        /*153a*/ 	.byte	0x3f
	.zero		1


	//   ....[63]....
        /*153c*/ 	.word	0x00013610
        /*1540*/ 	.word	0x00000007
        /*1544*/ 	.word	0x00000000
        /*1548*/ 	.short	0x010a
        /*154a*/ 	.byte	0x3f
	.zero		1


	//   ....[64]....
        /*154c*/ 	.word	0x00013660
        /*1550*/ 	.word	0x00000007
        /*1554*/ 	.word	0x00000000
        /*1558*/ 	.short	0x010a
        /*155a*/ 	.byte	0x3f
	.zero		1


	//   ....[65]....
        /*155c*/ 	.word	0x000136b0
        /*1560*/ 	.word	0x00000007
        /*1564*/ 	.word	0x00000000
        /*1568*/ 	.short	0x010a
        /*156a*/ 	.byte	0x3f
	.zero		1


	//   ....[66]....
        /*156c*/ 	.word	0x00013700
        /*1570*/ 	.word	0x00000007
        /*1574*/ 	.word	0x00000000
        /*1578*/ 	.short	0x010a
        /*157a*/ 	.byte	0x3f
	.zero		1


	//   ....[67]....
        /*157c*/ 	.word	0x00013750
        /*1580*/ 	.word	0x00000007
        /*1584*/ 	.word	0x00000000
        /*1588*/ 	.short	0x010a
        /*158a*/ 	.byte	0x3f
	.zero		1


	//   ....[68]....
        /*158c*/ 	.word	0x000137a0
        /*1590*/ 	.word	0x00000007
        /*1594*/ 	.word	0x00000000
        /*1598*/ 	.short	0x010a
        /*159a*/ 	.byte	0x3f
	.zero		1


	//   ....[69]....
        /*159c*/ 	.word	0x000137f0
        /*15a0*/ 	.word	0x00000007
        /*15a4*/ 	.word	0x00000000
        /*15a8*/ 	.short	0x010a
        /*15aa*/ 	.byte	0x3f
	.zero		1


	//----- nvinfo : EIATTR_NUM_MBARRIERS
	.align		4
.L_37:
        /*15ac*/ 	.byte	0x03, 0x38
        /*15ae*/ 	.short	0x001e


	//----- nvinfo : EIATTR_EXIT_INSTR_OFFSETS
	.align		4
        /*15b0*/ 	.byte	0x04, 0x1c
        /*15b2*/ 	.short	(.L_39 - .L_38)


	//   ....[0]....
.L_38:
        /*15b4*/ 	.word	0x00001630


	//   ....[1]....
        /*15b8*/ 	.word	0x00001690


	//   ....[2]....
        /*15bc*/ 	.word	0x00011c50


	//   ....[3]....
        /*15c0*/ 	.word	0x00011c80


	//   ....[4]....
        /*15c4*/ 	.word	0x00013200


	//----- nvinfo : EIATTR_MAX_THREADS
	.align		4
.L_39:
        /*15c8*/ 	.byte	0x04, 0x05
        /*15ca*/ 	.short	(.L_41 - .L_40)
.L_40:
        /*15cc*/ 	.word	0x00000180
        /*15d0*/ 	.word	0x00000001
        /*15d4*/ 	.word	0x00000001


	//----- nvinfo : EIATTR_CRS_STACK_SIZE
	.align		4
.L_41:
        /*15d8*/ 	.byte	0x04, 0x1e
        /*15da*/ 	.short	(.L_43 - .L_42)
.L_42:
        /*15dc*/ 	.word	0x00000000


	//----- nvinfo : EIATTR_CBANK_PARAM_SIZE
	.align		4
.L_43:
        /*15e0*/ 	.byte	0x03, 0x19
        /*15e2*/ 	.short	0x0470


	//----- nvinfo : EIATTR_PARAM_CBANK
	.align		4
        /*15e4*/ 	.byte	0x04, 0x0a
        /*15e6*/ 	.short	(.L_45 - .L_44)
	.align		4
.L_44:
        /*15e8*/ 	.word	index@(.nv.constant0._ZN7cutlass13device_kernelINS_4gemm6kernel13GemmUniversalIN4cute5tupleIJiiiiEEENS1_10collective13CollectiveMmaINS1_34MainloopSm90TmaGmmaWarpSpecializedILi12ENS5_IJNS4_1CILi2EEENSA_ILi1EEESC_EEENS1_32KernelTmaWarpSpecializedPingpongEEENS5_IJNSA_ILi64EEENSA_ILi512EEENSA_ILi32EEEEEEaNS5_IJlSC_lEEEaSK_NS4_8TiledMMAINS4_8MMA_AtomIJNS4_4SM904GMMA27MMA_64x256x32_S32S8S8_SS_TNEEEENS4_6LayoutINS5_IJSC_SC_SC_EEENS5_IJNSA_ILi0EEEST_ST_EEEEENS5_IJNS4_10UnderscoreESW_SW_EEEEENS4_13SM90_TMA_LOADENS4_14ComposedLayoutINS4_7SwizzleILi1ELi4ELi3EEENS4_18smem_ptr_flag_bitsILi8EEENSR_INS5_IJNSA_ILi8EEESI_EEENS5_IJSI_SC_EEEEEEEvNS4_8identityENS4_23SM90_TMA_LOAD_MULTICASTES19_vS1A_EENS_8epilogue10collective6detail29Sm90TmaWarpSpecializedAdapterINS1E_15DefaultEpilogueIaSK_SK_NS1D_6thread17LinearCombinationIaLi1EiiLNS1I_9ScaleType4KindE0ELNS_15FloatRoundStyleE2EaEENS1_15EpilogueDefaultEEEEEvvEEEEvNT_6ParamsE)
        /*15ec*/ 	.short	0x0210
        /*15ee*/ 	.short	0x0470


	//----- nvinfo : EIATTR_SW_WAR
	.align		4
.L_45:
        /*15f0*/ 	.byte	0x04, 0x36
        /*15f2*/ 	.short	(.L_47 - .L_46)
.L_46:
        /*15f4*/ 	.word	0x00000008
.L_47:


//--------------------- .nv.callgraph             --------------------------
	.section	.nv.callgraph,"",@"SHT_CUDA_CALLGRAPH"
	.align	4
	.sectionentsize	8
	.align		4
        /*0000*/ 	.word	0x00000000
	.align		4
        /*0004*/ 	.word	0xffffffff
	.align		4
        /*0008*/ 	.word	index@(_ZN7cutlass13device_kernelINS_4gemm6kernel13GemmUniversalIN4cute5tupleIJiiiiEEENS1_10collective13CollectiveMmaINS1_34MainloopSm90TmaGmmaWarpSpecializedILi12ENS5_IJNS4_1CILi2EEENSA_ILi1EEESC_EEENS1_32KernelTmaWarpSpecializedPingpongEEENS5_IJNSA_ILi64EEENSA_ILi512EEENSA_ILi32EEEEEEaNS5_IJlSC_lEEEaSK_NS4_8TiledMMAINS4_8MMA_AtomIJNS4_4SM904GMMA27MMA_64x256x32_S32S8S8_SS_TNEEEENS4_6LayoutINS5_IJSC_SC_SC_EEENS5_IJNSA_ILi0EEEST_ST_EEEEENS5_IJNS4_10UnderscoreESW_SW_EEEEENS4_13SM90_TMA_LOADENS4_14ComposedLayoutINS4_7SwizzleILi1ELi4ELi3EEENS4_18smem_ptr_flag_bitsILi8EEENSR_INS5_IJNSA_ILi8EEESI_EEENS5_IJSI_SC_EEEEEEEvNS4_8identityENS4_23SM90_TMA_LOAD_MULTICASTES19_vS1A_EENS_8epilogue10collective6detail29Sm90TmaWarpSpecializedAdapterINS1E_15DefaultEpilogueIaSK_SK_NS1D_6thread17LinearCombinationIaLi1EiiLNS1I_9ScaleType4KindE0ELNS_15FloatRoundStyleE2EaEENS1_15EpilogueDefaultEEEEEvvEEEEvNT_6ParamsE)
	.align		4
        /*000c*/ 	.word	index@(__assertfail)
	.align		4
        /*0010*/ 	.word	0x00000000
	.align		4
        /*0014*/ 	.word	0xfffffffe
	.align		4
        /*0018*/ 	.word	0x00000000
	.align		4
        /*001c*/ 	.word	0xfffffffd
	.align		4
        /*0020*/ 	.word	0x00000000
	.align		4
        /*0024*/ 	.word	0xfffffffc


//--------------------- .nv.constant4             --------------------------
	.section	.nv.constant4,"a",@progbits
	.align	8
	.align		8
.nv.constant4:
        /*0000*/ 	.dword	__assertfail
	.align		8
        /*0008*/ 	.dword	__unnamed_1
	.align		8
        /*0010*/ 	.dword	_ZN40_INTERNAL_b0f71177_4_k_cu_d9e2ac9d_134884cuda3std3__45__cpo5beginE
	.align		8
        /*0018*/ 	.dword	_ZN40_INTERNAL_b0f71177_4_k_cu_d9e2ac9d_134884cuda3std3__45__cpo3endE
	.align		8
        /*0020*/ 	.dword	_ZN40_INTERNAL_b0f71177_4_k_cu_d9e2ac9d_134884cuda3std3__45__cpo6cbeginE
	.align		8
        /*0028*/ 	.dword	_ZN40_INTERNAL_b0f71177_4_k_cu_d9e2ac9d_134884cuda3std3__45__cpo4cendE
	.align		8
        /*0030*/ 	.dword	_ZN40_INTERNAL_b0f71177_4_k_cu_d9e2ac9d_134884cuda3std3__442_GLOBAL__N__b0f71177_4_k_cu_d9e2ac9d_134886ignoreE
	.align		8
        /*0038*/ 	.dword	_ZN40_INTERNAL_b0f71177_4_k_cu_d9e2ac9d_134884cuda3std3__419piecewise_constructE
	.align		8
        /*0040*/ 	.dword	_ZN40_INTERNAL_b0f71177_4_k_cu_d9e2ac9d_134884cuda3std3__48in_placeE
	.align		8
        /*0048*/ 	.dword	_ZN40_INTERNAL_b0f71177_4_k_cu_d9e2ac9d_134884cuda3std6ranges3__45__cpo4swapE
	.align		8
        /*0050*/ 	.dword	_ZN40_INTERNAL_b0f71177_4_k_cu_d9e2ac9d_134884cuda3std6ranges3__45__cpo9iter_moveE
	.align		8
        /*0058*/ 	.dword	_ZN40_INTERNAL_b0f71177_4_k_cu_d9e2ac9d_134884cute7productE
	.align		8
        /*0060*/ 	.dword	_ZN40_INTERNAL_b0f71177_4_k_cu_d9e2ac9d_134884cute1_E
	.align		8
        /*0068*/ 	.dword	$str$22
	.align		8
        /*0070*/ 	.dword	$str$23


//--------------------- .text._ZN7cutlass13device_kernelINS_4gemm6kernel13GemmUniversalIN4cute5tupleIJiiiiEEENS1_10collective13CollectiveMmaINS1_34MainloopSm90TmaGmmaWarpSpecializedILi12ENS5_IJNS4_1CILi2EEENSA_ILi1EEESC_EEENS1_32KernelTmaWarpSpecializedPingpongEEENS5_IJNSA_ILi64EEENSA_ILi512EEENSA_ILi32EEEEEEaNS5_IJlSC_lEEEaSK_NS4_8TiledMMAINS4_8MMA_AtomIJNS4_4SM904GMMA27MMA_64x256x32_S32S8S8_SS_TNEEEENS4_6LayoutINS5_IJSC_SC_SC_EEENS5_IJNSA_ILi0EEEST_ST_EEEEENS5_IJNS4_10UnderscoreESW_SW_EEEEENS4_13SM90_TMA_LOADENS4_14ComposedLayoutINS4_7SwizzleILi1ELi4ELi3EEENS4_18smem_ptr_flag_bitsILi8EEENSR_INS5_IJNSA_ILi8EEESI_EEENS5_IJSI_SC_EEEEEEEvNS4_8identityENS4_23SM90_TMA_LOAD_MULTICASTES19_vS1A_EENS_8epilogue10collective6detail29Sm90TmaWarpSpecializedAdapterINS1E_15DefaultEpilogueIaSK_SK_NS1D_6thread17LinearCombinationIaLi1EiiLNS1I_9ScaleType4KindE0ELNS_15FloatRoundStyleE2EaEENS1_15EpilogueDefaultEEEEEvvEEEEvNT_6ParamsE --------------------------
	.section	.text._ZN7cutlass13device_kernelINS_4gemm6kernel13GemmUniversalIN4cute5tupleIJiiiiEEENS1_10collective13CollectiveMmaINS1_34MainloopSm90TmaGmmaWarpSpecializedILi12ENS5_IJNS4_1CILi2EEENSA_ILi1EEESC_EEENS1_32KernelTmaWarpSpecializedPingpongEEENS5_IJNSA_ILi64EEENSA_ILi512EEENSA_ILi32EEEEEEaNS5_IJlSC_lEEEaSK_NS4_8TiledMMAINS4_8MMA_AtomIJNS4_4SM904GMMA27MMA_64x256x32_S32S8S8_SS_TNEEEENS4_6LayoutINS5_IJSC_SC_SC_EEENS5_IJNSA_ILi0EEEST_ST_EEEEENS5_IJNS4_10UnderscoreESW_SW_EEEEENS4_13SM90_TMA_LOADENS4_14ComposedLayoutINS4_7SwizzleILi1ELi4ELi3EEENS4_18smem_ptr_flag_bitsILi8EEENSR_INS5_IJNSA_ILi8EEESI_EEENS5_IJSI_SC_EEEEEEEvNS4_8identityENS4_23SM90_TMA_LOAD_MULTICASTES19_vS1A_EENS_8epilogue10collective6detail29Sm90TmaWarpSpecializedAdapterINS1E_15DefaultEpilogueIaSK_SK_NS1D_6thread17LinearCombinationIaLi1EiiLNS1I_9ScaleType4KindE0ELNS_15FloatRoundStyleE2EaEENS1_15EpilogueDefaultEEEEEvvEEEEvNT_6ParamsE,"ax",@progbits
	.align	128
.text._ZN7cutlass13device_kernelINS_4gemm6kernel13GemmUniversalIN4cute5tupleIJiiiiEEENS1_10collective13CollectiveMmaINS1_34MainloopSm90TmaGmmaWarpSpecializedILi12ENS5_IJNS4_1CILi2EEENSA_ILi1EEESC_EEENS1_32KernelTmaWarpSpecializedPingpongEEENS5_IJNSA_ILi64EEENSA_ILi512EEENSA_ILi32EEEEEEaNS5_IJlSC_lEEEaSK_NS4_8TiledMMAINS4_8MMA_AtomIJNS4_4SM904GMMA27MMA_64x256x32_S32S8S8_SS_TNEEEENS4_6LayoutINS5_IJSC_SC_SC_EEENS5_IJNSA_ILi0EEEST_ST_EEEEENS5_IJNS4_10UnderscoreESW_SW_EEEEENS4_13SM90_TMA_LOADENS4_14ComposedLayoutINS4_7SwizzleILi1ELi4ELi3EEENS4_18smem_ptr_flag_bitsILi8EEENSR_INS5_IJNSA_ILi8EEESI_EEENS5_IJSI_SC_EEEEEEEvNS4_8identityENS4_23SM90_TMA_LOAD_MULTICASTES19_vS1A_EENS_8epilogue10collective6detail29Sm90TmaWarpSpecializedAdapterINS1E_15DefaultEpilogueIaSK_SK_NS1D_6thread17LinearCombinationIaLi1EiiLNS1I_9ScaleType4KindE0ELNS_15FloatRoundStyleE2EaEENS1_15EpilogueDefaultEEEEEvvEEEEvNT_6ParamsE:
        .type           _ZN7cutlass13device_kernelINS_4gemm6kernel13GemmUniversalIN4cute5tupleIJiiiiEEENS1_10collective13CollectiveMmaINS1_34MainloopSm90TmaGmmaWarpSpecializedILi12ENS5_IJNS4_1CILi2EEENSA_ILi1EEESC_EEENS1_32KernelTmaWarpSpecializedPingpongEEENS5_IJNSA_ILi64EEENSA_ILi512EEENSA_ILi32EEEEEEaNS5_IJlSC_lEEEaSK_NS4_8TiledMMAINS4_8MMA_AtomIJNS4_4SM904GMMA27MMA_64x256x32_S32S8S8_SS_TNEEEENS4_6LayoutINS5_IJSC_SC_SC_EEENS5_IJNSA_ILi0EEEST_ST_EEEEENS5_IJNS4_10UnderscoreESW_SW_EEEEENS4_13SM90_TMA_LOADENS4_14ComposedLayoutINS4_7SwizzleILi1ELi4ELi3EEENS4_18smem_ptr_flag_bitsILi8EEENSR_INS5_IJNSA_ILi8EEESI_EEENS5_IJSI_SC_EEEEEEEvNS4_8identityENS4_23SM90_TMA_LOAD_MULTICASTES19_vS1A_EENS_8epilogue10collective6detail29Sm90TmaWarpSpecializedAdapterINS1E_15DefaultEpilogueIaSK_SK_NS1D_6thread17LinearCombinationIaLi1EiiLNS1I_9ScaleType4KindE0ELNS_15FloatRoundStyleE2EaEENS1_15EpilogueDefaultEEEEEvvEEEEvNT_6ParamsE,@function
        .size           _ZN7cutlass13device_kernelINS_4gemm6kernel13GemmUniversalIN4cute5tupleIJiiiiEEENS1_10collective13CollectiveMmaINS1_34MainloopSm90TmaGmmaWarpSpecializedILi12ENS5_IJNS4_1CILi2EEENSA_ILi1EEESC_EEENS1_32KernelTmaWarpSpecializedPingpongEEENS5_IJNSA_ILi64EEENSA_ILi512EEENSA_ILi32EEEEEEaNS5_IJlSC_lEEEaSK_NS4_8TiledMMAINS4_8MMA_AtomIJNS4_4SM904GMMA27MMA_64x256x32_S32S8S8_SS_TNEEEENS4_6LayoutINS5_IJSC_SC_SC_EEENS5_IJNSA_ILi0EEEST_ST_EEEEENS5_IJNS4_10UnderscoreESW_SW_EEEEENS4_13SM90_TMA_LOADENS4_14ComposedLayoutINS4_7SwizzleILi1ELi4ELi3EEENS4_18smem_ptr_flag_bitsILi8EEENSR_INS5_IJNSA_ILi8EEESI_EEENS5_IJSI_SC_EEEEEEEvNS4_8identityENS4_23SM90_TMA_LOAD_MULTICASTES19_vS1A_EENS_8epilogue10collective6detail29Sm90TmaWarpSpecializedAdapterINS1E_15DefaultEpilogueIaSK_SK_NS1D_6thread17LinearCombinationIaLi1EiiLNS1I_9ScaleType4KindE0ELNS_15FloatRoundStyleE2EaEENS1_15EpilogueDefaultEEEEEvvEEEEvNT_6ParamsE,(.L_x_606 - _ZN7cutlass13device_kernelINS_4gemm6kernel13GemmUniversalIN4cute5tupleIJiiiiEEENS1_10collective13CollectiveMmaINS1_34MainloopSm90TmaGmmaWarpSpecializedILi12ENS5_IJNS4_1CILi2EEENSA_ILi1EEESC_EEENS1_32KernelTmaWarpSpecializedPingpongEEENS5_IJNSA_ILi64EEENSA_ILi512EEENSA_ILi32EEEEEEaNS5_IJlSC_lEEEaSK_NS4_8TiledMMAINS4_8MMA_AtomIJNS4_4SM904GMMA27MMA_64x256x32_S32S8S8_SS_TNEEEENS4_6LayoutINS5_IJSC_SC_SC_EEENS5_IJNSA_ILi0EEEST_ST_EEEEENS5_IJNS4_10UnderscoreESW_SW_EEEEENS4_13SM90_TMA_LOADENS4_14ComposedLayoutINS4_7SwizzleILi1ELi4ELi3EEENS4_18smem_ptr_flag_bitsILi8EEENSR_INS5_IJNSA_ILi8EEESI_EEENS5_IJSI_SC_EEEEEEEvNS4_8identityENS4_23SM90_TMA_LOAD_MULTICASTES19_vS1A_EENS_8epilogue10collective6detail29Sm90TmaWarpSpecializedAdapterINS1E_15DefaultEpilogueIaSK_SK_NS1D_6thread17LinearCombinationIaLi1EiiLNS1I_9ScaleType4KindE0ELNS_15FloatRoundStyleE2EaEENS1_15EpilogueDefaultEEEEEvvEEEEvNT_6ParamsE)
        .other          _ZN7cutlass13device_kernelINS_4gemm6kernel13GemmUniversalIN4cute5tupleIJiiiiEEENS1_10collective13CollectiveMmaINS1_34MainloopSm90TmaGmmaWarpSpecializedILi12ENS5_IJNS4_1CILi2EEENSA_ILi1EEESC_EEENS1_32KernelTmaWarpSpecializedPingpongEEENS5_IJNSA_ILi64EEENSA_ILi512EEENSA_ILi32EEEEEEaNS5_IJlSC_lEEEaSK_NS4_8TiledMMAINS4_8MMA_AtomIJNS4_4SM904GMMA27MMA_64x256x32_S32S8S8_SS_TNEEEENS4_6LayoutINS5_IJSC_SC_SC_EEENS5_IJNSA_ILi0EEEST_ST_EEEEENS5_IJNS4_10UnderscoreESW_SW_EEEEENS4_13SM90_TMA_LOADENS4_14ComposedLayoutINS4_7SwizzleILi1ELi4ELi3EEENS4_18smem_ptr_flag_bitsILi8EEENSR_INS5_IJNSA_ILi8EEESI_EEENS5_IJSI_SC_EEEEEEEvNS4_8identityENS4_23SM90_TMA_LOAD_MULTICASTES19_vS1A_EENS_8epilogue10collective6detail29Sm90TmaWarpSpecializedAdapterINS1E_15DefaultEpilogueIaSK_SK_NS1D_6thread17LinearCombinationIaLi1EiiLNS1I_9ScaleType4KindE0ELNS_15FloatRoundStyleE2EaEENS1_15EpilogueDefaultEEEEEvvEEEEvNT_6ParamsE,@"STO_CUDA_ENTRY STV_DEFAULT"
_ZN7cutlass13device_kernelINS_4gemm6kernel13GemmUniversalIN4cute5tupleIJiiiiEEENS1_10collective13CollectiveMmaINS1_34MainloopSm90TmaGmmaWarpSpecializedILi12ENS5_IJNS4_1CILi2EEENSA_ILi1EEESC_EEENS1_32KernelTmaWarpSpecializedPingpongEEENS5_IJNSA_ILi64EEENSA_ILi512EEENSA_ILi32EEEEEEaNS5_IJlSC_lEEEaSK_NS4_8TiledMMAINS4_8MMA_AtomIJNS4_4SM904GMMA27MMA_64x256x32_S32S8S8_SS_TNEEEENS4_6LayoutINS5_IJSC_SC_SC_EEENS5_IJNSA_ILi0EEEST_ST_EEEEENS5_IJNS4_10UnderscoreESW_SW_EEEEENS4_13SM90_TMA_LOADENS4_14ComposedLayoutINS4_7SwizzleILi1ELi4ELi3EEENS4_18smem_ptr_flag_bitsILi8EEENSR_INS5_IJNSA_ILi8EEESI_EEENS5_IJSI_SC_EEEEEEEvNS4_8identityENS4_23SM90_TMA_LOAD_MULTICASTES19_vS1A_EENS_8epilogue10collective6detail29Sm90TmaWarpSpecializedAdapterINS1E_15DefaultEpilogueIaSK_SK_NS1D_6thread17LinearCombinationIaLi1EiiLNS1I_9ScaleType4KindE0ELNS_15FloatRoundStyleE2EaEENS1_15EpilogueDefaultEEEEEvvEEEEvNT_6ParamsE:
[----:B------:R-:W0:Y:S02]  /*0000*/  LDC R1, c[0x0][0x28] ;  /* 0x00000a00ff017b82 */ /* 0x000e240000000800 */
[----:B0-----:R-:W-:Y:S01]  /*0010*/  VIADD R1, R1, 0xfffffd28 ;  /* 0xfffffd2801017836 */ /* 0x001fe20000000000 */
[----:B------:R-:W0:Y:S01]  /*0020*/  S2R R2, SR_TID.X ;  /* 0x0000000000027919 */ /* 0x000e220000002100 */
[----:B------:R-:W-:Y:S01]  /*0030*/  ELECT P0, URZ, PT ;  /* 0x00000000003f782f */ /* 0x000fe20003800000 */
[----:B------:R-:W-:Y:S01]  /*0040*/  BSSY B0, `(.L_x_0) ;  /* 0x0000014000007945 */ /* 0x000fe20003800000 */
[--C-:B0-----:R-:W-:Y:S02]  /*0050*/  SHF.R.U32.HI R0, RZ, 0x5, R2.reuse ;  /* 0x00000005ff007819 */ /* 0x101fe40000011602 */
[----:B------:R-:W-:-:S03]  /*0060*/  SHF.R.U32.HI R5, RZ, 0x7, R2 ;  /* 0x00000007ff057819 */ /* 0x000fc60000011602 */
[----:B------:R-:W0:Y:S02]  /*0070*/  SHFL.IDX PT, R3, R0, RZ, 0x1f ;  /* 0x00001fff00037589 */ /* 0x000e2400000e0000 */
[----:B0-----:R-:W-:Y:S02]  /*0080*/  R2UR UR4, R3 ;  /* 0x00000000030472ca */ /* 0x001fe400000e0000 */
[----:B------:R0:W1:Y:S11]  /*0090*/  SHFL.IDX PT, R3, R5, RZ, 0x1f ;  /* 0x00001fff05037589 */ /* 0x00007600000e0000 */
[----:B------:R-:W-:-:S02]  /*00a0*/  USHF.R.S32.HI UR5, URZ, 0x1f, UR4 ;  /* 0x0000001f3f057899 */ /* 0x000fc40008011404 */
[----:B------:R-:W-:Y:S02]  /*00b0*/  ISETP.NE.OR P0, PT, RZ, UR4, !P0 ;  /* 0x00000004ff007c0c */ /* 0x000fe4000c705670 */
[----:B------:R-:W-:-:S04]  /*00c0*/  ULEA.HI UR5, UR5, UR4, URZ, 0x2 ;  /* 0x0000000405057291 */ /* 0x000fc8000f8f103f */
[----:B------:R-:W-:-:S04]  /*00d0*/  ULOP3.LUT UR5, UR5, 0xfffffffc, URZ, 0xc0, !UPT ;  /* 0xfffffffc05057892 */ /* 0x000fc8000f8ec03f */
[----:B------:R-:W-:-:S03]  /*00e0*/  UIADD3 UR4, UR4, -UR5, URZ ;  /* 0x8000000504047290 */ /* 0x000fc6000fffe03f */
[----:B01----:R-:W-:Y:S09]  /*00f0*/  @P0 BRA `(.L_x_1) ;  /* 0x0000000000200947 */ /* 0x003ff20003800000 */
[----:B------:R-:W-:Y:S02]  /*0100*/  ULDC.64 UR6, c[0x0][0x198] ;  /* 0x0000660000067ab9 */ /* 0x000fe40000000a00 */
[----:B------:R-:W-:Y:S02]  /*0110*/  UIADD3 UR8, UP0, UR6, 0xf0, URZ ;  /* 0x000000f006087890 */ /* 0x000fe4000ff1e03f */
[----:B------:R-:W-:Y:S02]  /*0120*/  UIADD3 UR6, UP1, UR6, 0x1f0, URZ ;  /* 0x000001f006067890 */ /* 0x000fe4000ff3e03f */
[----:B------:R-:W-:Y:S02]  /*0130*/  UIADD3.X UR9, URZ, UR7, URZ, UP0, !UPT ;  /* 0x000000073f097290 */ /* 0x000fe400087fe43f */
[----:B------:R-:W-:-:S07]  /*0140*/  UIADD3.X UR7, URZ, UR7, URZ, UP1, !UPT ;  /* 0x000000073f077290 */ /* 0x000fce0008ffe43f */
[----:B------:R0:W-:Y:S02]  /*0150*/  UTMACCTL.PF [UR8] ;  /* 0x00000000080079b9 */ /* 0x0001e40008040000 */
[----:B------:R0:W-:Y:S02]  /*0160*/  UTMACCTL.PF [UR6] ;  /* 0x00000000060079b9 */ /* 0x0001e40008040000 */
[----:B0-----:R-:W-:Y:S01]  /*0170*/  NOP ;  /* 0x0000000000007918 */ /* 0x001fe20000000000 */
.L_x_1:
[----:B------:R-:W-:Y:S05]  /*0180*/  BSYNC B0 ;  /* 0x0000000000007941 */ /* 0x000fea0003800000 */
.L_x_0:
[----:B------:R-:W0:Y:S01]  /*0190*/  SHFL.IDX PT, R6, R0, RZ, 0x1f ;  /* 0x00001fff00067589 */ /* 0x000e2200000e0000 */
[----:B------:R-:W-:Y:S01]  /*01a0*/  R2UR UR13, R3 ;  /* 0x00000000030d72ca */ /* 0x000fe200000e0000 */
[----:B------:R-:W-:-:S04]  /*01b0*/  UISETP.NE.AND UP0, UPT, UR4, 0x3, UPT ;  /* 0x000000030400788c */ /* 0x000fc8000bf05270 */
[----:B------:R-:W-:-:S08]  /*01c0*/  UISETP.EQ.OR UP0, UPT, UR4, URZ, !UP0 ;  /* 0x0000003f0400728c */ /* 0x000fd0000c702670 */
[----:B------:R-:W-:Y:S02]  /*01d0*/  UIADD3 UR12, UR13, -0x1, URZ ;  /* 0xffffffff0d0c7890 */ /* 0x000fe4000fffe03f */
[----:B------:R-:W-:Y:S02]  /*01e0*/  UISETP.EQ.AND UP0, UPT, UR13, URZ, UP0 ;  /* 0x0000003f0d00728c */ /* 0x000fe40008702270 */
[----:B------:R-:W-:Y:S02]  /*01f0*/  UISETP.GE.U32.AND UP1, UPT, UR12, 0x2, UPT ;  /* 0x000000020c00788c */ /* 0x000fe4000bf26070 */
[----:B------:R-:W-:Y:S01]  /*0200*/  USEL UR37, URZ, 0x1, !UP0 ;  /* 0x000000013f257887 */ /* 0x000fe2000c000000 */
[----:B0-----:R-:W-:-:S03]  /*0210*/  ISETP.NE.AND P0, PT, R6, RZ, PT ;  /* 0x000000ff0600720c */ /* 0x001fc60003f05270 */
[----:B------:R-:W-:-:S10]  /*0220*/  USEL UR37, UR37, 0x2, UP1 ;  /* 0x0000000225257887 */ /* 0x000fd40008800000 */
[----:B------:R-:W-:Y:S05]  /*0230*/  @P0 BRA `(.L_x_2) ;  /* 0x0000000000a40947 */ /* 0x000fea0003800000 */
[----:B------:R-:W-:Y:S01]  /*0240*/  ELECT P0, URZ, PT ;  /* 0x00000000003f782f */ /* 0x000fe20003800000 */
[----:B------:R-:W-:-:S12]  /*0250*/  BSSY B0, `(.L_x_2) ;  /* 0x0000027000007945 */ /* 0x000fd80003800000 */
[----:B------:R-:W-:Y:S05]  /*0260*/  @!P0 BRA `(.L_x_3) ;  /* 0x0000000000948947 */ /* 0x000fea0003800000 */
[----:B------:R-:W0:Y:S01]  /*0270*/  S2UR UR6, SR_CgaCtaId ;  /* 0x00000000000679c3 */ /* 0x000e220000008800 */
[----:B------:R-:W-:Y:S01]  /*0280*/  UMOV UR5, 0x400 ;  /* 0x0000040000057882 */ /* 0x000fe20000000000 */
[----:B------:R-:W-:Y:S01]  /*0290*/  UMOV UR7, 0x1 ;  /* 0x0000000100077882 */ /* 0x000fe20000000000 */
[----:B------:R-:W-:Y:S02]  /*02a0*/  UMOV UR8, 0x2 ;  /* 0x0000000200087882 */ /* 0x000fe40000000000 */
[----:B------:R-:W-:-:S04]  /*02b0*/  UIADD3 UR8, -UR8, 0x100000, URZ ;  /* 0x0010000008087890 */ /* 0x000fc8000fffe13f */
[----:B------:R-:W-:Y:S02]  /*02c0*/  USHF.L.U32 UR9, UR8, 0xb, URZ ;  /* 0x0000000b08097899 */ /* 0x000fe4000800063f */
[----:B------:R-:W-:Y:S02]  /*02d0*/  USHF.L.U32 UR8, UR8, 0x1, URZ ;  /* 0x0000000108087899 */ /* 0x000fe4000800063f */
[----:B0-----:R-:W-:Y:S02]  /*02e0*/  ULEA UR5, UR6, UR5, 0x18 ;  /* 0x0000000506057291 */ /* 0x001fe4000f8ec03f */
[----:B------:R-:W-:-:S04]  /*02f0*/  UIADD3 UR6, -UR7, 0x100000, URZ ;  /* 0x0010000007067890 */ /* 0x000fc8000fffe13f */
[----:B------:R-:W-:Y:S02]  /*0300*/  USHF.L.U32 UR7, UR6, 0xb, URZ ;  /* 0x0000000b06077899 */ /* 0x000fe4000800063f */
[----:B------:R-:W-:Y:S01]  /*0310*/  USHF.L.U32 UR6, UR6, 0x1, URZ ;  /* 0x0000000106067899 */ /* 0x000fe2000800063f */
[----:B------:R-:W0:Y:S11]  /*0320*/  FENCE.VIEW.ASYNC.S ;  /* 0x00000000000073c6 */ /* 0x000e360000000000 */
[----:B0-----:R0:W1:Y:S01]  /*0330*/  SYNCS.EXCH.64 URZ, [UR5], UR6 ;  /* 0x00000006053f75b2 */ /* 0x0010620008000100 */
[----:B------:R0:W2:Y:S01]  /*0340*/  SYNCS.EXCH.64 URZ, [UR5+0x60], UR8 ;  /* 0x00006008053f75b2 */ /* 0x0000a20008000100 */
[----:B------:R0:W3:Y:S01]  /*0350*/  SYNCS.EXCH.64 URZ, [UR5+0x8], UR6 ;  /* 0x00000806053f75b2 */ /* 0x0000e20008000100 */
[----:B------:R0:W4:Y:S01]  /*0360*/  SYNCS.EXCH.64 URZ, [UR5+0x68], UR8 ;  /* 0x00006808053f75b2 */ /* 0x0001220008000100 */
[----:B------:R0:W0:Y:S01]  /*0370*/  SYNCS.EXCH.64 URZ, [UR5+0x10], UR6 ;  /* 0x00001006053f75b2 */ /* 0x0000220008000100 */
        /* <DEDUP_REMOVED lines=19> */
[----:B-1----:R-:W-:Y:S01]  /*04b0*/  NOP ;  /* 0x0000000000007918 */ /* 0x002fe20000000000 */
.L_x_3:
[----:B0-----:R-:W-:Y:S05]  /*04c0*/  BSYNC B0 ;  /* 0x0000000000007941 */ /* 0x001fea0003800000 */
.L_x_2:
[----:B------:R-:W-:Y:S01]  /*04d0*/  SHF.R.S32.HI R3, RZ, 0x1f, R2 ;  /* 0x0000001fff037819 */ /* 0x000fe20000011402 */
[----:B------:R-:W0:Y:S01]  /*04e0*/  SHFL.IDX PT, R7, R0, RZ, 0x1f ;  /* 0x00001fff00077589 */ /* 0x000e2200000e0000 */
[----:B------:R-:W1:Y:S01]  /*04f0*/  S2UR UR14, SR_CTAID.X ;  /* 0x00000000000e79c3 */ /* 0x000e620000002500 */
[----:B------:R-:W-:Y:S02]  /*0500*/  ELECT P0, URZ, PT ;  /* 0x00000000003f782f */ /* 0x000fe40003800000 */
[----:B------:R-:W-:Y:S01]  /*0510*/  LEA.HI R3, R3, R2, RZ, 0x7 ;  /* 0x0000000203037211 */ /* 0x000fe200078f38ff */
[----:B------:R1:W5:Y:S01]  /*0520*/  SHFL.IDX PT, R10, R0, RZ, 0x1f ;  /* 0x00001fff000a7589 */ /* 0x00036200000e0000 */
[----:B------:R-:W-:Y:S02]  /*0530*/  SHF.R.S32.HI R9, RZ, 0x1f, R6 ;  /* 0x0000001fff097819 */ /* 0x000fe40000011406 */
[----:B------:R-:W-:Y:S02]  /*0540*/  ELECT P1, URZ, PT ;  /* 0x00000000003f782f */ /* 0x000fe40003820000 */
[----:B------:R-:W-:Y:S01]  /*0550*/  LOP3.LUT R3, R3, 0xffffff80, RZ, 0xc0, !PT ;  /* 0xffffff8003037812 */ /* 0x000fe200078ec0ff */
[----:B------:R-:W-:Y:S01]  /*0560*/  ULDC UR5, c[0x0][0x150] ;  /* 0x0000540000057ab9 */ /* 0x000fe20000000800 */
[----:B------:R-:W-:Y:S01]  /*0570*/  LEA.HI R9, R9, R6, RZ, 0x2 ;  /* 0x0000000609097211 */ /* 0x000fe200078f10ff */
[----:B------:R-:W2:Y:S01]  /*0580*/  LDC R13, c[0x0][0x144] ;  /* 0x00005100ff0d7b82 */ /* 0x000ea20000000800 */
[----:B------:R-:W-:Y:S01]  /*0590*/  UMOV UR6, 0x20 ;  /* 0x0000002000067882 */ /* 0x000fe20000000000 */
[----:B------:R-:W-:Y:S01]  /*05a0*/  IMAD.IADD R3, R2, 0x1, -R3 ;  /* 0x0000000102037824 */ /* 0x000fe200078e0a03 */
[----:B------:R-:W-:Y:S01]  /*05b0*/  LOP3.LUT R9, R9, 0x3ffffffc, RZ, 0xc0, !PT ;  /* 0x3ffffffc09097812 */ /* 0x000fe200078ec0ff */
[----:B------:R-:W-:Y:S01]  /*05c0*/  UMOV UR9, 0x80 ;  /* 0x0000008000097882 */ /* 0x000fe20000000000 */
[----:B------:R-:W-:Y:S01]  /*05d0*/  NOP ;  /* 0x0000000000007918 */ /* 0x000fe20000000000 */
[----:B------:R-:W-:Y:S01]  /*05e0*/  NOP ;  /* 0x0000000000007918 */ /* 0x000fe20000000000 */
[----:B------:R-:W-:Y:S01]  /*05f0*/  SHF.R.S32.HI R12, RZ, 0x1f, R3 ;  /* 0x0000001fff0c7819 */ /* 0x000fe20000011403 */
[----:B------:R-:W-:Y:S01]  /*0600*/  IMAD.IADD R9, R6, 0x1, -R9 ;  /* 0x0000000106097824 */ /* 0x000fe200078e0a09 */
[----:B------:R-:W3:Y:S01]  /*0610*/  LDC R15, c[0x0][0x148] ;  /* 0x00005200ff0f7b82 */ /* 0x000ee20000000800 */
[----:B------:R-:W4:Y:S01]  /*0620*/  SHFL.IDX PT, R6, R5, RZ, 0x1f ;  /* 0x00001fff05067589 */ /* 0x000f2200000e0000 */
[----:B------:R-:W-:Y:S01]  /*0630*/  LEA.HI R4, R12, R3, RZ, 0x3 ;  /* 0x000000030c047211 */ /* 0x000fe200078f18ff */
[----:B------:R-:W-:Y:S01]  /*0640*/  IMAD.MOV.U32 R19, RZ, RZ, 0x1 ;  /* 0x00000001ff137424 */ /* 0x000fe200078e00ff */
[----:B------:R-:W-:-:S02]  /*0650*/  ISETP.NE.AND P2, PT, RZ, UR13, PT ;  /* 0x0000000dff007c0c */ /* 0x000fc4000bf45270 */
[----:B0-----:R-:W-:Y:S02]  /*0660*/  ISETP.NE.OR P0, PT, R7, RZ, !P0 ;  /* 0x000000ff0700720c */ /* 0x001fe40004705670 */
[--C-:B------:R-:W-:Y:S02]  /*0670*/  SHF.R.S32.HI R7, RZ, 0x3, R4.reuse ;  /* 0x00000003ff077819 */ /* 0x100fe40000011404 */
[----:B------:R-:W-:Y:S02]  /*0680*/  SHF.R.S32.HI R8, RZ, 0x1f, R4 ;  /* 0x0000001fff087819 */ /* 0x000fe40000011404 */
[----:B------:R-:W0:Y:S01]  /*0690*/  S2R R4, SR_CTAID.Y ;  /* 0x0000000000047919 */ /* 0x000e220000002600 */
[----:B-1----:R-:W-:Y:S02]  /*06a0*/  I2FP.F32.U32 R0, UR14 ;  /* 0x0000000e00007c45 */ /* 0x002fe40008201000 */
[----:B------:R-:W-:Y:S02]  /*06b0*/  LEA.HI R8, R8, R7, RZ, 0x2 ;  /* 0x0000000708087211 */ /* 0x000fe400078f10ff */
[----:B-----5:R-:W-:Y:S01]  /*06c0*/  ISETP.NE.OR P1, PT, R10, RZ, !P1 ;  /* 0x000000ff0a00720c */ /* 0x020fe20004f25670 */
[----:B------:R-:W-:Y:S01]  /*06d0*/  FMUL R11, R0, UR5 ;  /* 0x00000005000b7c20 */ /* 0x000fe20008400000 */
[----:B------:R-:W-:Y:S01]  /*06e0*/  LOP3.LUT R8, R8, 0xfffffffc, RZ, 0xc0, !PT ;  /* 0xfffffffc08087812 */ /* 0x000fe200078ec0ff */
[----:B------:R-:W-:Y:S01]  /*06f0*/  VOTEU.ALL UP0, P0 ;  /* 0x00000000003f7886 */ /* 0x000fe20000000000 */
[----:B------:R-:W-:-:S03]  /*0700*/  ULDC UR5, c[0x0][0x154] ;  /* 0x0000550000057ab9 */ /* 0x000fc60000000800 */
[----:B------:R-:W-:Y:S01]  /*0710*/  IMAD.IADD R8, R7, 0x1, -R8 ;  /* 0x0000000107087824 */ /* 0x000fe200078e0a08 */
[----:B------:R-:W1:Y:S01]  /*0720*/  F2I.U32.TRUNC.NTZ R11, R11 ;  /* 0x0000000b000b7305 */ /* 0x000e62000020f000 */
[----:B------:R-:W5:Y:S01]  /*0730*/  @!UP0 S2UR UR8, SR_CgaCtaId ;  /* 0x00000000000889c3 */ /* 0x000f620000008800 */
[----:B------:R-:W-:-:S04]  /*0740*/  @!UP0 UIADD3 UR6, -UR6, 0x100000, URZ ;  /* 0x0010000006068890 */ /* 0x000fc8000fffe13f */
[----:B------:R-:W-:Y:S02]  /*0750*/  @!UP0 USHF.L.U32 UR7, UR6, 0xb, URZ ;  /* 0x0000000b06078899 */ /* 0x000fe4000800063f */
[----:B------:R-:W-:Y:S01]  /*0760*/  @!UP0 USHF.L.U32 UR6, UR6, 0x1, URZ ;  /* 0x0000000106068899 */ /* 0x000fe2000800063f */
[----:B------:R-:W-:Y:S01]  /*0770*/  IMAD R8, R9, 0x4, R8 ;  /* 0x0000000409087824 */ /* 0x000fe200078e0208 */
[----:B------:R-:W-:Y:S01]  /*0780*/  VOTEU.ALL UP1, P1 ;  /* 0x00000000003f7886 */ /* 0x000fe20000820000 */
[----:B------:R-:W-:Y:S02]  /*0790*/  VOTEU.ALL UP2, P1 ;  /* 0x00000000003f7886 */ /* 0x000fe40000840000 */
[C---:B------:R-:W-:Y:S01]  /*07a0*/  IMAD.SHL.U32 R7, R8.reuse, 0x4, RZ ;  /* 0x0000000408077824 */ /* 0x040fe200078e00ff */
[----:B------:R-:W-:Y:S01]  /*07b0*/  LEA.HI R0, R8, R8, RZ, 0x1 ;  /* 0x0000000808007211 */ /* 0x000fe200078f08ff */
[----:B------:R-:W-:Y:S01]  /*07c0*/  VOTEU.ALL UP3, P1 ;  /* 0x00000000003f7886 */ /* 0x000fe20000860000 */
[----:B------:R-:W4:Y:S01]  /*07d0*/  @!UP1 S2UR UR11, SR_CgaCtaId ;  /* 0x00000000000b99c3 */ /* 0x000f220000008800 */
[----:B------:R-:W-:Y:S01]  /*07e0*/  @!UP1 UMOV UR10, 0x400 ;  /* 0x00000400000a9882 */ /* 0x000fe20000000000 */
[----:B------:R-:W-:Y:S01]  /*07f0*/  LOP3.LUT R9, R0, 0xfffffffe, RZ, 0xc0, !PT ;  /* 0xfffffffe00097812 */ /* 0x000fe200078ec0ff */
[----:B------:R-:W-:Y:S01]  /*0800*/  VOTEU.ALL UP4, P1 ;  /* 0x00000000003f7886 */ /* 0x000fe20000880000 */
[C---:B------:R-:W-:Y:S01]  /*0810*/  LOP3.LUT R22, R8.reuse, 0xc, R7, 0x78, !PT ;  /* 0x0000000c08167812 */ /* 0x040fe200078e7807 */
[----:B-1----:R-:W-:Y:S01]  /*0820*/  IMAD.MOV R14, RZ, RZ, -R11 ;  /* 0x000000ffff0e7224 */ /* 0x002fe200078e0a0b */
[----:B------:R-:W-:Y:S01]  /*0830*/  VOTEU.ALL UP5, P1 ;  /* 0x00000000003f7886 */ /* 0x000fe200008a0000 */
[----:B------:R-:W-:Y:S01]  /*0840*/  IMAD.IADD R9, R8, 0x1, -R9 ;  /* 0x0000000108097824 */ /* 0x000fe200078e0a09 */
[----:B0-----:R-:W-:Y:S01]  /*0850*/  I2FP.F32.U32 R0, R4 ;  /* 0x0000000400007245 */ /* 0x001fe20000201000 */
[----:B------:R-:W0:Y:S01]  /*0860*/  LDC R8, c[0x0][0x140] ;  /* 0x00005000ff087b82 */ /* 0x000e220000000800 */
[----:B--2---:R-:W-:-:S03]  /*0870*/  IMAD R14, R13, R14, UR14 ;  /* 0x0000000e0d0e7e24 */ /* 0x004fc6000f8e020e */
[----:B------:R-:W-:Y:S01]  /*0880*/  FMUL R0, R0, UR5 ;  /* 0x0000000500007c20 */ /* 0x000fe20008400000 */
[----:B------:R-:W-:Y:S01]  /*0890*/  @!UP0 UMOV UR5, 0x400 ;  /* 0x0000040000058882 */ /* 0x000fe20000000000 */
[----:B------:R-:W-:Y:S01]  /*08a0*/  ISETP.NE.AND P3, PT, R9, R14, PT ;  /* 0x0000000e0900720c */ /* 0x000fe20003f65270 */
[----:B-----5:R-:W-:Y:S02]  /*08b0*/  @!UP0 ULEA UR5, UR8, UR5, 0x18 ;  /* 0x0000000508058291 */ /* 0x020fe4000f8ec03f */
[----:B------:R-:W-:-:S04]  /*08c0*/  @!UP1 UIADD3 UR8, -UR9, 0x100000, URZ ;  /* 0x0010000009089890 */ /* 0x000fc8000fffe13f */
[----:B------:R-:W-:Y:S02]  /*08d0*/  @!UP1 USHF.L.U32 UR9, UR8, 0xb, URZ ;  /* 0x0000000b08099899 */ /* 0x000fe4000800063f */
[----:B------:R-:W-:Y:S01]  /*08e0*/  @!UP1 USHF.L.U32 UR8, UR8, 0x1, URZ ;  /* 0x0000000108089899 */ /* 0x000fe2000800063f */
[----:B------:R-:W1:Y:S01]  /*08f0*/  F2I.U32.TRUNC.NTZ R0, R0 ;  /* 0x0000000000007305 */ /* 0x000e62000020f000 */
[----:B------:R-:W-:Y:S01]  /*0900*/  VOTEU.ALL UP0, P0 ;  /* 0x00000000003f7886 */ /* 0x000fe20000000000 */
[----:B----4-:R-:W-:Y:S01]  /*0910*/  @!UP1 ULEA UR10, UR11, UR10, 0x18 ;  /* 0x0000000a0b0a9291 */ /* 0x010fe2000f8ec03f */
[----:B------:R-:W-:Y:S01]  /*0920*/  VOTEU.ALL UP1, P0 ;  /* 0x00000000003f7886 */ /* 0x000fe20000020000 */
[----:B------:R-:W-:Y:S01]  /*0930*/  LOP3.LUT P0, RZ, R3, 0x7, RZ, 0xc0, !PT ;  /* 0x0000000703ff7812 */ /* 0x000fe2000780c0ff */
[----:B------:R-:W2:Y:S02]  /*0940*/  FENCE.VIEW.ASYNC.S ;  /* 0x00000000000073c6 */ /* 0x000ea40000000000 */
[----:B--2---:R-:W2:Y:S01]  /*0950*/  @!UP0 SYNCS.EXCH.64 URZ, [UR5+0xf0], UR6 ;  /* 0x0000f006053f85b2 */ /* 0x004ea20008000100 */
[----:B------:R-:W-:-:S02]  /*0960*/  ISETP.LT.U32.AND P0, PT, R22, 0x2, !P0 ;  /* 0x000000021600780c */ /* 0x000fc40004701070 */
[----:B0-----:R-:W-:Y:S01]  /*0970*/  ISETP.EQ.U32.AND P1, PT, R8, 0x1, PT ;  /* 0x000000010800780c */ /* 0x001fe20003f22070 */
[----:B-1----:R-:W-:Y:S01]  /*0980*/  IMAD.MOV R16, RZ, RZ, -R0 ;  /* 0x000000ffff107224 */ /* 0x002fe200078e0a00 */
[----:B------:R-:W-:-:S03]  /*0990*/  @P3 LEA.HI R0, R22, R22, RZ, 0x1 ;  /* 0x0000001616003211 */ /* 0x000fc600078f08ff */
[----:B---3--:R-:W-:Y:S01]  /*09a0*/  IMAD R7, R15, R16, R4 ;  /* 0x000000100f077224 */ /* 0x008fe200078e0204 */
[----:B------:R-:W-:-:S04]  /*09b0*/  @P3 SHF.R.S32.HI R0, RZ, 0x1, R0 ;  /* 0x00000001ff003819 */ /* 0x000fc80000011400 */
[----:B------:R-:W-:Y:S01]  /*09c0*/  @P3 ISETP.NE.AND P4, PT, R0, R7, PT ;  /* 0x000000070000320c */ /* 0x000fe20003f85270 */
[----:B------:R0:W1:Y:S01]  /*09d0*/  @!UP1 SYNCS.EXCH.64 URZ, [UR5+0xf8], UR6 ;  /* 0x0000f806053f95b2 */ /* 0x0000620008000100 */
[----:B------:R-:W-:Y:S01]  /*09e0*/  NOP ;  /* 0x0000000000007918 */ /* 0x000fe20000000000 */
[----:B------:R-:W-:Y:S02]  /*09f0*/  SEL R0, RZ, 0x1, !P0 ;  /* 0x00000001ff007807 */ /* 0x000fe40004000000 */
[----:B------:R-:W-:-:S04]  /*0a00*/  @P3 SEL R19, RZ, 0x1, P4 ;  /* 0x00000001ff133807 */ /* 0x000fc80002000000 */
[----:B------:R-:W-:Y:S02]  /*0a10*/  LOP3.LUT R19, R19, R0, RZ, 0xc0, !PT ;  /* 0x0000000013137212 */ /* 0x000fe400078ec0ff */
[----:B0-----:R-:W-:Y:S01]  /*0a20*/  R2UR UR5, R6 ;  /* 0x00000000060572ca */ /* 0x001fe200000e0000 */
[----:B------:R0:W3:Y:S01]  /*0a30*/  @!UP2 SYNCS.EXCH.64 URZ, [UR10+0xd0], UR8 ;  /* 0x0000d0080a3fa5b2 */ /* 0x0000e20008000100 */
[----:B------:R0:W4:Y:S01]  /*0a40*/  @!UP3 SYNCS.EXCH.64 URZ, [UR10+0xd8], UR8 ;  /* 0x0000d8080a3fb5b2 */ /* 0x0001220008000100 */
[----:B------:R0:W0:Y:S01]  /*0a50*/  @!UP4 SYNCS.EXCH.64 URZ, [UR10+0xe0], UR8 ;  /* 0x0000e0080a3fc5b2 */ /* 0x0000220008000100 */
[----:B------:R0:W0:Y:S01]  /*0a60*/  @!UP5 SYNCS.EXCH.64 URZ, [UR10+0xe8], UR8 ;  /* 0x0000e8080a3fd5b2 */ /* 0x0000220008000100 */
[----:B------:R-:W-:Y:S01]  /*0a70*/  NOP ;  /* 0x0000000000007918 */ /* 0x000fe20000000000 */
[----:B--2---:R-:W-:Y:S09]  /*0a80*/  @!P1 BRA `(.L_x_4) ;  /* 0x0000000000089947 */ /* 0x004ff20003800000 */
[----:B01-34-:R-:W-:Y:S01]  /*0a90*/  UCGABAR_ARV ;  /* 0x00000000000079c7 */ /* 0x01bfe20008000000 */
[----:B------:R-:W-:Y:S05]  /*0aa0*/  BRA `(.L_x_5) ;  /* 0x0000000000047947 */ /* 0x000fea0003800000 */
.L_x_4:
[----:B01-34-:R-:W-:Y:S01]  /*0ab0*/  NOP ;  /* 0x0000000000007918 */ /* 0x01bfe20000000000 */
.L_x_5:
[----:B------:R-:W-:Y:S01]  /*0ac0*/  ULDC.64 UR6, c[0x0][0x598] ;  /* 0x0001660000067ab9 */ /* 0x000fe20000000a00 */
[----:B------:R-:W-:Y:S01]  /*0ad0*/  ULDC.64 UR52, c[0x0][0x208] ;  /* 0x0000820000347ab9 */ /* 0x000fe20000000a00 */
[----:B------:R-:W-:-:S04]  /*0ae0*/  ISETP.NE.U32.AND P0, PT, RZ, UR6, PT ;  /* 0x00000006ff007c0c */ /* 0x000fc8000bf05070 */
[----:B------:R-:W-:-:S13]  /*0af0*/  ISETP.NE.AND.EX P0, PT, RZ, UR7, PT, P0 ;  /* 0x00000007ff007c0c */ /* 0x000fda000bf05300 */
[----:B------:R-:W-:Y:S05]  /*0b00*/  @!P0 BRA `(.L_x_6) ;  /* 0x00000000001c8947 */ /* 0x000fea0003800000 */
[----:B------:R-:W0:Y:S02]  /*0b10*/  LDC.64 R6, c[0x0][0x598] ;  /* 0x00016600ff067b82 */ /* 0x000e240000000a00 */
[----:B0-----:R-:W2:Y:S02]  /*0b20*/  LDG.E.64 R6, desc[UR52][R6.64] ;  /* 0x0000003406067981 */ /* 0x001ea4000c1e1b00 */
[----:B--2---:R-:W-:-:S04]  /*0b30*/  ISETP.NE.U32.AND P0, PT, R6, RZ, PT ;  /* 0x000000ff0600720c */ /* 0x004fc80003f05070 */
[----:B------:R-:W-:-:S13]  /*0b40*/  ISETP.NE.AND.EX P0, PT, R7, RZ, PT, P0 ;  /* 0x000000ff0700720c */ /* 0x000fda0003f05300 */
[----:B------:R-:W-:Y:S05]  /*0b50*/  @!P0 BRA `(.L_x_6) ;  /* 0x0000000000088947 */ /* 0x000fea0003800000 */
[----:B------:R0:W5:Y:S01]  /*0b60*/  LD.E R17, desc[UR52][R6.64] ;  /* 0x0000003406117980 */ /* 0x000162000c101900 */
[----:B------:R-:W-:Y:S05]  /*0b70*/  BRA `(.L_x_7) ;  /* 0x0000000000247947 */ /* 0x000fea0003800000 */
.L_x_6:
[----:B------:R-:W-:Y:S02]  /*0b80*/  ULDC.64 UR6, c[0x0][0x588] ;  /* 0x0001620000067ab9 */ /* 0x000fe40000000a00 */
[----:B------:R-:W-:-:S04]  /*0b90*/  ISETP.NE.U32.AND P0, PT, RZ, UR6, PT ;  /* 0x00000006ff007c0c */ /* 0x000fc8000bf05070 */
[----:B------:R-:W-:-:S13]  /*0ba0*/  ISETP.NE.AND.EX P0, PT, RZ, UR7, PT, P0 ;  /* 0x00000007ff007c0c */ /* 0x000fda000bf05300 */
[----:B------:R-:W-:Y:S05]  /*0bb0*/  @!P0 BRA `(.L_x_8) ;  /* 0x00000000000c8947 */ /* 0x000fea0003800000 */
[----:B------:R-:W0:Y:S02]  /*0bc0*/  LDC.64 R6, c[0x0][0x588] ;  /* 0x00016200ff067b82 */ /* 0x000e240000000a00 */
[----:B0-----:R1:W5:Y:S01]  /*0bd0*/  LDG.E R17, desc[UR52][R6.64] ;  /* 0x0000003406117981 */ /* 0x001362000c1e1900 */
[----:B------:R-:W-:Y:S05]  /*0be0*/  BRA `(.L_x_7) ;  /* 0x0000000000087947 */ /* 0x000fea0003800000 */
.L_x_8:
[----:B------:R-:W-:Y:S02]  /*0bf0*/  ULDC UR6, c[0x0][0x580] ;  /* 0x0001600000067ab9 */ /* 0x000fe40000000800 */
[----:B------:R-:W-:-:S07]  /*0c00*/  IMAD.U32 R17, RZ, RZ, UR6 ;  /* 0x00000006ff117e24 */ /* 0x000fce000f8e00ff */
.L_x_7:
[----:B------:R-:W-:Y:S02]  /*0c10*/  ULDC.64 UR6, c[0x0][0x5a0] ;  /* 0x0001680000067ab9 */ /* 0x000fe40000000a00 */
[----:B------:R-:W-:-:S04]  /*0c20*/  ISETP.NE.U32.AND P0, PT, RZ, UR6, PT ;  /* 0x00000006ff007c0c */ /* 0x000fc8000bf05070 */
[----:B------:R-:W-:-:S13]  /*0c30*/  ISETP.NE.AND.EX P0, PT, RZ, UR7, PT, P0 ;  /* 0x00000007ff007c0c */ /* 0x000fda000bf05300 */
[----:B------:R-:W-:Y:S05]  /*0c40*/  @!P0 BRA `(.L_x_9) ;  /* 0x00000000001c8947 */ /* 0x000fea0003800000 */
[----:B01----:R-:W0:Y:S02]  /*0c50*/  LDC.64 R6, c[0x0][0x5a0] ;  /* 0x00016800ff067b82 */ /* 0x003e240000000a00 */
[----:B0-----:R-:W2:Y:S02]  /*0c60*/  LDG.E.64 R6, desc[UR52][R6.64] ;  /* 0x0000003406067981 */ /* 0x001ea4000c1e1b00 */
[----:B--2---:R-:W-:-:S04]  /*0c70*/  ISETP.NE.U32.AND P0, PT, R6, RZ, PT ;  /* 0x000000ff0600720c */ /* 0x004fc80003f05070 */
[----:B------:R-:W-:-:S13]  /*0c80*/  ISETP.NE.AND.EX P0, PT, R7, RZ, PT, P0 ;  /* 0x000000ff0700720c */ /* 0x000fda0003f05300 */
[----:B------:R-:W-:Y:S05]  /*0c90*/  @!P0 BRA `(.L_x_9) ;  /* 0x0000000000088947 */ /* 0x000fea0003800000 */
[----:B------:R0:W5:Y:S01]  /*0ca0*/  LD.E R18, desc[UR52][R6.64] ;  /* 0x0000003406127980 */ /* 0x000162000c101900 */
[----:B------:R-:W-:Y:S05]  /*0cb0*/  BRA `(.L_x_10) ;  /* 0x0000000000247947 */ /* 0x000fea0003800000 */
.L_x_9:
[----:B------:R-:W-:Y:S02]  /*0cc0*/  ULDC.64 UR6, c[0x0][0x590] ;  /* 0x0001640000067ab9 */ /* 0x000fe40000000a00 */
[----:B------:R-:W-:-:S04]  /*0cd0*/  ISETP.NE.U32.AND P0, PT, RZ, UR6, PT ;  /* 0x00000006ff007c0c */ /* 0x000fc8000bf05070 */
[----:B------:R-:W-:-:S13]  /*0ce0*/  ISETP.NE.AND.EX P0, PT, RZ, UR7, PT, P0 ;  /* 0x00000007ff007c0c */ /* 0x000fda000bf05300 */
[----:B------:R-:W-:Y:S05]  /*0cf0*/  @!P0 BRA `(.L_x_11) ;  /* 0x00000000000c8947 */ /* 0x000fea0003800000 */
[----:B01----:R-:W0:Y:S02]  /*0d00*/  LDC.64 R6, c[0x0][0x590] ;  /* 0x00016400ff067b82 */ /* 0x003e240000000a00 */
[----:B0-----:R1:W5:Y:S01]  /*0d10*/  LDG.E R18, desc[UR52][R6.64] ;  /* 0x0000003406127981 */ /* 0x001362000c1e1900 */
[----:B------:R-:W-:Y:S05]  /*0d20*/  BRA `(.L_x_10) ;  /* 0x0000000000087947 */ /* 0x000fea0003800000 */
.L_x_11:
[----:B------:R-:W-:Y:S02]  /*0d30*/  ULDC UR6, c[0x0][0x584] ;  /* 0x0001610000067ab9 */ /* 0x000fe40000000800 */
[----:B------:R-:W-:-:S07]  /*0d40*/  IMAD.U32 R18, RZ, RZ, UR6 ;  /* 0x00000006ff127e24 */ /* 0x000fce000f8e00ff */
.L_x_10:
[----:B------:R-:W2:Y:S01]  /*0d50*/  LDC R0, c[0x0][0x65c] ;  /* 0x00019700ff007b82 */ /* 0x000ea20000000800 */
[----:B01----:R-:W-:Y:S01]  /*0d60*/  IMAD.U32 R6, RZ, RZ, UR14 ;  /* 0x0000000eff067e24 */ /* 0x003fe2000f8e00ff */
[----:B------:R-:W-:Y:S01]  /*0d70*/  UISETP.NE.AND UP0, UPT, UR13, 0x2, UPT ;  /* 0x000000020d00788c */ /* 0x000fe2000bf05270 */
[----:B------:R-:W-:Y:S01]  /*0d80*/  IMAD.MOV.U32 R7, RZ, RZ, RZ ;  /* 0x000000ffff077224 */ /* 0x000fe200078e00ff */
[----:B------:R-:W-:Y:S01]  /*0d90*/  ULDC UR8, c[0x0][0x28c] ;  /* 0x0000a30000087ab9 */ /* 0x000fe20000000800 */
[----:B------:R-:W-:Y:S01]  /*0da0*/  UMOV UR49, URZ ;  /* 0x0000003f00317c82 */ /* 0x000fe20008000000 */
[----:B------:R-:W-:Y:S02]  /*0db0*/  UIADD3 UR8, UR8, 0x1f, URZ ;  /* 0x0000001f08087890 */ /* 0x000fe4000fffe03f */
[----:B------:R-:W-:Y:S01]  /*0dc0*/  PLOP3.LUT P0, PT, PT, PT, UP0, 0x80, 0x0 ;  /* 0x000000000000781c */ /* 0x000fe20003f0f008 */
[----:B------:R-:W-:Y:S01]  /*0dd0*/  UMOV UR36, URZ ;  /* 0x0000003f00247c82 */ /* 0x000fe20008000000 */
[----:B------:R-:W-:Y:S01]  /*0de0*/  USHF.R.S32.HI UR9, URZ, 0x1f, UR8 ;  /* 0x0000001f3f097899 */ /* 0x000fe20008011408 */
[----:B------:R-:W-:-:S03]  /*0df0*/  ULDC.64 UR10, c[0x0][0x650] ;  /* 0x00019400000a7ab9 */ /* 0x000fc60000000a00 */
[----:B------:R-:W-:-:S04]  /*0e00*/  ULEA.HI UR9, UR9, UR8, URZ, 0x5 ;  /* 0x0000000809097291 */ /* 0x000fc8000f8f283f */
[----:B------:R-:W-:Y:S01]  /*0e10*/  USHF.R.S32.HI UR38, URZ, 0x5, UR9 ;  /* 0x000000053f267899 */ /* 0x000fe20008011409 */
[----:B--2---:R-:W-:-:S13]  /*0e20*/  ISETP.NE.AND P3, PT, R0, 0x1, PT ;  /* 0x000000010000780c */ /* 0x004fda0003f65270 */
[----:B------:R-:W0:Y:S01]  /*0e30*/  @P3 LDC R9, c[0x0][0x10] ;  /* 0x00000400ff093b82 */ /* 0x000e220000000800 */
[----:B------:R-:W-:-:S07]  /*0e40*/  @P3 IMAD.MOV.U32 R5, RZ, RZ, RZ ;  /* 0x000000ffff053224 */ /* 0x000fce00078e00ff */
[----:B------:R-:W1:Y:S01]  /*0e50*/  @!P3 LDC R11, c[0x0][0xc] ;  /* 0x00000300ff0bbb82 */ /* 0x000e620000000800 */
[----:B------:R-:W-:Y:S01]  /*0e60*/  ULDC UR6, c[0x0][0xc] ;  /* 0x0000030000067ab9 */ /* 0x000fe20000000800 */
[----:B------:R-:W-:Y:S01]  /*0e70*/  ULDC UR7, c[0x0][0x10] ;  /* 0x0000040000077ab9 */ /* 0x000fe20000000800 */
[----:B------:R-:W-:Y:S01]  /*0e80*/  ULDC UR8, c[0x0][0x14] ;  /* 0x0000050000087ab9 */ /* 0x000fe20000000800 */
[----:B------:R-:W-:-:S04]  /*0e90*/  UIMAD.WIDE.U32 UR6, UR6, UR7, URZ ;  /* 0x00000007060672a5 */ /* 0x000fc8000f8e003f */
[----:B------:R-:W-:Y:S02]  /*0ea0*/  UIMAD.WIDE.U32 UR50, UR6, UR8, URZ ;  /* 0x00000008063272a5 */ /* 0x000fe4000f8e003f */
[----:B------:R-:W-:-:S04]  /*0eb0*/  UIMAD UR39, UR7, UR8, URZ ;  /* 0x00000008072772a4 */ /* 0x000fc8000f8e023f */
[----:B------:R-:W-:Y:S01]  /*0ec0*/  UIADD3 UR39, UR51, UR39, URZ ;  /* 0x0000002733277290 */ /* 0x000fe2000fffe03f */
[----:B0-----:R-:W-:-:S04]  /*0ed0*/  @P3 IMAD.WIDE.U32 R8, R9, UR14, R4 ;  /* 0x0000000e09083c25 */ /* 0x001fc8000f8e0004 */
[----:B------:R-:W-:Y:S02]  /*0ee0*/  @P3 IMAD.MOV.U32 R13, RZ, RZ, R8 ;  /* 0x000000ffff0d3224 */ /* 0x000fe400078e0008 */
[----:B-1----:R-:W-:-:S04]  /*0ef0*/  @!P3 IMAD.WIDE.U32 R6, R4, R11, R6 ;  /* 0x0000000b0406b225 */ /* 0x002fc800078e0006 */
[----:B------:R-:W-:Y:S02]  /*0f00*/  @P3 IMAD.MOV.U32 R11, RZ, RZ, RZ ;  /* 0x000000ffff0b3224 */ /* 0x000fe400078e00ff */
[----:B------:R-:W-:Y:S02]  /*0f10*/  @!P3 IMAD.MOV.U32 R13, RZ, RZ, R6 ;  /* 0x000000ffff0db224 */ /* 0x000fe400078e0006 */
[----:B------:R-:W-:Y:S02]  /*0f20*/  @P3 IMAD.IADD R10, R9, 0x1, R11 ;  /* 0x00000001090a3824 */ /* 0x000fe400078e020b */
[----:B------:R-:W-:Y:S01]  /*0f30*/  @!P3 IMAD.MOV.U32 R10, RZ, RZ, R7 ;  /* 0x000000ffff0ab224 */ /* 0x000fe200078e0007 */
[----:B------:R0:W-:Y:S01]  /*0f40*/  STL [R1+0x208], R13 ;  /* 0x0002080d01007387 */ /* 0x0001e20000100800 */
[----:B------:R-:W-:Y:S02]  /*0f50*/  IMAD.MOV.U32 R23, RZ, RZ, R13 ;  /* 0x000000ffff177224 */ /* 0x000fe400078e000d */
[----:B------:R-:W-:Y:S01]  /*0f60*/  IMAD.MOV.U32 R26, RZ, RZ, R10 ;  /* 0x000000ffff1a7224 */ /* 0x000fe200078e000a */
[----:B------:R0:W-:Y:S01]  /*0f70*/  STL [R1+0x204], R10 ;  /* 0x0002040a01007387 */ /* 0x0001e20000100800 */
[----:B------:R-:W-:Y:S05]  /*0f80*/  @P0 BRA `(.L_x_12) ;  /* 0x0000000000280947 */ /* 0x000fea0003800000 */
[----:B------:R-:W-:Y:S01]  /*0f90*/  IADD3 R23, P0, R23, UR50, RZ ;  /* 0x0000003217177c10 */ /* 0x000fe2000ff1e0ff */
[----:B------:R-:W-:Y:S02]  /*0fa0*/  UISETP.GE.U32.AND UP0, UPT, UR38, 0xc, UPT ;  /* 0x0000000c2600788c */ /* 0x000fe4000bf06070 */
[----:B------:R-:W-:Y:S01]  /*0fb0*/  UIMAD.WIDE.U32 UR6, UR38, -0x55555555, URZ ;  /* 0xaaaaaaab260678a5 */ /* 0x000fe2000f8e003f */
[----:B------:R-:W-:Y:S01]  /*0fc0*/  IADD3.X R26, R26, UR39, RZ, P0, !PT ;  /* 0x000000271a1a7c10 */ /* 0x000fe200087fe4ff */
[----:B------:R1:W-:Y:S01]  /*0fd0*/  STL [R1+0x208], R23 ;  /* 0x0002081701007387 */ /* 0x0003e20000100800 */
[----:B------:R-:W-:Y:S01]  /*0fe0*/  UMOV UR36, URZ ;  /* 0x0000003f00247c82 */ /* 0x000fe20008000000 */
[----:B------:R-:W-:Y:S02]  /*0ff0*/  USHF.R.U32.HI UR6, URZ, 0x3, UR7 ;  /* 0x000000033f067899 */ /* 0x000fe40008011607 */
[----:B------:R1:W-:Y:S02]  /*1000*/  STL [R1+0x204], R26 ;  /* 0x0002041a01007387 */ /* 0x0003e40000100800 */
[----:B------:R-:W-:-:S02]  /*1010*/  UIMAD UR49, UR6, -0xc, UR38 ;  /* 0xfffffff4063178a4 */ /* 0x000fc4000f8e0226 */
[----:B------:R-:W-:-:S12]  /*1020*/  @UP0 ULOP3.LUT UR36, UR6, 0x1, URZ, 0xc0, !UPT ;  /* 0x0000000106240892 */ /* 0x000fd8000f8ec03f */
.L_x_12:
[----:B------:R-:W-:Y:S01]  /*1030*/  IMAD.MOV.U32 R8, RZ, RZ, -0x1 ;  /* 0xffffffffff087424 */ /* 0x000fe200078e00ff */
[----:B------:R-:W-:Y:S01]  /*1040*/  ISETP.GE.U32.AND P0, PT, R23, UR10, PT ;  /* 0x0000000a17007c0c */ /* 0x000fe2000bf06070 */
[----:B------:R-:W-:Y:S01]  /*1050*/  IMAD.MOV.U32 R6, RZ, RZ, -0x1 ;  /* 0xffffffffff067424 */ /* 0x000fe200078e00ff */
[----:B------:R-:W-:Y:S01]  /*1060*/  PRMT R0, RZ, 0x7610, R0 ;  /* 0x00007610ff007816 */ /* 0x000fe20000000000 */
[----:B------:R-:W-:Y:S01]  /*1070*/  IMAD.MOV.U32 R7, RZ, RZ, -0x1 ;  /* 0xffffffffff077424 */ /* 0x000fe200078e00ff */
[----:B------:R2:W-:Y:S01]  /*1080*/  STL [R1+0x20c], R8 ;  /* 0x00020c0801007387 */ /* 0x0005e20000100800 */
[----:B------:R-:W-:-:S03]  /*1090*/  ISETP.GE.U32.AND.EX P0, PT, R26, UR11, PT, P0 ;  /* 0x0000000b1a007c0c */ /* 0x000fc6000bf06100 */
[----:B------:R2:W-:Y:S04]  /*10a0*/  STL [R1+0x200], R6 ;  /* 0x0002000601007387 */ /* 0x0005e80000100800 */
[----:B------:R2:W-:Y:S06]  /*10b0*/  STL [R1+0x210], R7 ;  /* 0x0002100701007387 */ /* 0x0005ec0000100800 */
[----:B------:R-:W-:Y:S05]  /*10c0*/  @P0 BRA `(.L_x_13) ;  /* 0x0000000400380947 */ /* 0x000fea0003800000 */
[----:B------:R-:W3:Y:S01]  /*10d0*/  LDC.64 R20, c[0x0][0x628] ;  /* 0x00018a00ff147b82 */ /* 0x000ee20000000a00 */
[----:B--2---:R-:W-:Y:S02]  /*10e0*/  IMAD.MOV.U32 R6, RZ, RZ, R23 ;  /* 0x000000ffff067224 */ /* 0x004fe400078e0017 */
[----:B------:R-:W-:-:S05]  /*10f0*/  IMAD.MOV.U32 R7, RZ, RZ, R26 ;  /* 0x000000ffff077224 */ /* 0x000fca00078e001a */
[----:B------:R-:W2:Y:S08]  /*1100*/  LDC R0, c[0x0][0x630] ;  /* 0x00018c00ff007b82 */ /* 0x000eb00000000800 */
[----:B------:R-:W4:Y:S01]  /*1110*/  LDC.64 R24, c[0x0][0x620] ;  /* 0x00018800ff187b82 */ /* 0x000f220000000a00 */
[----:B---3--:R-:W-:-:S04]  /*1120*/  ISETP.NE.U32.AND P0, PT, R20, RZ, PT ;  /* 0x000000ff1400720c */ /* 0x008fc80003f05070 */
[----:B------:R-:W-:-:S13]  /*1130*/  ISETP.NE.AND.EX P0, PT, R21, RZ, PT, P0 ;  /* 0x000000ff1500720c */ /* 0x000fda0003f05300 */
[----:B--2-4-:R-:W-:Y:S05]  /*1140*/  @!P0 BRA `(.L_x_14) ;  /* 0x0000000000288947 */ /* 0x014fea0003800000 */
[----:B------:R-:W2:Y:S02]  /*1150*/  LDC R11, c[0x0][0x634] ;  /* 0x00018d00ff0b7b82 */ /* 0x000ea40000000800 */
[----:B--2---:R-:W-:-:S05]  /*1160*/  IADD3 R11, P0, R23, R11, RZ ;  /* 0x0000000b170b7210 */ /* 0x004fca0007f1e0ff */
[----:B0-----:R-:W-:-:S04]  /*1170*/  IMAD.X R13, RZ, RZ, R26, P0 ;  /* 0x000000ffff0d7224 */ /* 0x001fc800000e061a */
[----:B------:R-:W-:-:S04]  /*1180*/  IMAD.WIDE.U32 R6, R13, R20, RZ ;  /* 0x000000140d067225 */ /* 0x000fc800078e00ff */
[----:B------:R-:W-:-:S04]  /*1190*/  IMAD.WIDE.U32 R8, P0, R11, R21, R6 ;  /* 0x000000150b087225 */ /* 0x000fc80007800006 */
[----:B------:R-:W-:-:S04]  /*11a0*/  IMAD.WIDE.U32 R6, R11, R20, RZ ;  /* 0x000000140b067225 */ /* 0x000fc800078e00ff */
[----:B------:R-:W-:Y:S01]  /*11b0*/  IMAD.X R11, RZ, RZ, RZ, P0 ;  /* 0x000000ffff0b7224 */ /* 0x000fe200000e06ff */
[----:B------:R-:W-:Y:S01]  /*11c0*/  IADD3 RZ, P0, R7, R8, RZ ;  /* 0x0000000807ff7210 */ /* 0x000fe20007f1e0ff */
[----:B------:R-:W-:-:S04]  /*11d0*/  IMAD.MOV.U32 R10, RZ, RZ, R9 ;  /* 0x000000ffff0a7224 */ /* 0x000fc800078e0009 */
[----:B------:R-:W-:-:S08]  /*11e0*/  IMAD.WIDE.U32.X R6, R13, R21, R10, P0 ;  /* 0x000000150d067225 */ /* 0x000fd000000e040a */
.L_x_14:
[-CC-:B------:R-:W-:Y:S01]  /*11f0*/  SHF.R.U64 R31, R6, R0.reuse, R7.reuse ;  /* 0x00000000061f7219 */ /* 0x180fe20000001207 */
[----:B------:R-:W2:Y:S01]  /*1200*/  LDC.64 R28, c[0x0][0x640] ;  /* 0x00019000ff1c7b82 */ /* 0x000ea20000000a00 */
[----:B------:R-:W-:Y:S01]  /*1210*/  SHF.R.U32.HI R0, RZ, R0, R7 ;  /* 0x00000000ff007219 */ /* 0x000fe20000011607 */
[----:B------:R-:W-:Y:S01]  /*1220*/  IMAD.MOV.U32 R6, RZ, RZ, R23 ;  /* 0x000000ffff067224 */ /* 0x000fe200078e0017 */
[----:B------:R-:W-:-:S05]  /*1230*/  IADD3 R9, P0, RZ, -R31, RZ ;  /* 0x8000001fff097210 */ /* 0x000fca0007f1e0ff */
[----:B------:R-:W3:Y:S01]  /*1240*/  LDC R8, c[0x0][0x618] ;  /* 0x00018600ff087b82 */ /* 0x000ee20000000800 */
[----:B------:R-:W-:-:S04]  /*1250*/  IMAD.X R7, RZ, RZ, ~R0, P0 ;  /* 0x000000ffff077224 */ /* 0x000fc800000e0e00 */
[-C--:B------:R-:W-:Y:S02]  /*1260*/  IMAD R0, R7, R24.reuse, RZ ;  /* 0x0000001807007224 */ /* 0x080fe400078e02ff */
[----:B------:R-:W-:Y:S01]  /*1270*/  IMAD.MOV.U32 R7, RZ, RZ, R26 ;  /* 0x000000ffff077224 */ /* 0x000fe200078e001a */
[----:B------:R-:W4:Y:S01]  /*1280*/  LDC R11, c[0x0][0x608] ;  /* 0x00018200ff0b7b82 */ /* 0x000f220000000800 */
[----:B-1----:R-:W-:Y:S02]  /*1290*/  IMAD.MOV.U32 R26, RZ, RZ, 0x1 ;  /* 0x00000001ff1a7424 */ /* 0x002fe400078e00ff */
[----:B------:R-:W-:-:S04]  /*12a0*/  IMAD.WIDE.U32 R6, R9, R24, R6 ;  /* 0x0000001809067225 */ /* 0x000fc800078e0006 */
[----:B------:R-:W-:Y:S01]  /*12b0*/  IMAD R9, R9, R25, R0 ;  /* 0x0000001909097224 */ /* 0x000fe200078e0200 */
[----:B------:R-:W1:Y:S01]  /*12c0*/  LDC R27, c[0x0][0x658] ;  /* 0x00019600ff1b7b82 */ /* 0x000e620000000800 */
[----:B--2---:R-:W-:Y:S01]  /*12d0*/  ISETP.NE.U32.AND P0, PT, R28, RZ, PT ;  /* 0x000000ff1c00720c */ /* 0x004fe20003f05070 */
[----:B------:R-:W-:Y:S02]  /*12e0*/  IMAD.MOV.U32 R0, RZ, RZ, -0x1 ;  /* 0xffffffffff007424 */ /* 0x000fe400078e00ff */
[----:B------:R-:W-:Y:S01]  /*12f0*/  IMAD.IADD R7, R7, 0x1, R9 ;  /* 0x0000000107077824 */ /* 0x000fe200078e0209 */
[----:B------:R-:W-:-:S03]  /*1300*/  ISETP.NE.AND.EX P0, PT, R29, RZ, PT, P0 ;  /* 0x000000ff1d00720c */ /* 0x000fc60003f05300 */
[----:B------:R-:W2:Y:S01]  /*1310*/  LDC R25, c[0x0][0x600] ;  /* 0x00018000ff197b82 */ /* 0x000ea20000000800 */
[-CC-:B---3--:R-:W-:Y:S02]  /*1320*/  SHF.R.U64 R23, R6, R8.reuse, R7.reuse ;  /* 0x0000000806177219 */ /* 0x188fe40000001207 */
[----:B------:R-:W-:-:S05]  /*1330*/  SHF.R.U32.HI R6, RZ, R8, R7 ;  /* 0x00000008ff067219 */ /* 0x000fca0000011607 */
[----:B------:R-:W3:Y:S01]  /*1340*/  LDC R20, c[0x0][0x648] ;  /* 0x00019200ff147b82 */ /* 0x000ee20000000800 */
[-CC-:B----4-:R-:W-:Y:S02]  /*1350*/  SHF.R.U64 R32, R23, R11.reuse, R6.reuse ;  /* 0x0000000b17207219 */ /* 0x190fe40000001206 */
[----:B------:R-:W-:-:S05]  /*1360*/  SHF.R.U32.HI R6, RZ, R11, R6 ;  /* 0x0000000bff067219 */ /* 0x000fca0000011606 */
[----:B------:R-:W4:Y:S01]  /*1370*/  LDC R24, c[0x0][0x638] ;  /* 0x00018e00ff187b82 */ /* 0x000f220000000800 */
[-CC-:B-1----:R-:W-:Y:S02]  /*1380*/  SHF.R.U64 R34, R32, R27.reuse, R6.reuse ;  /* 0x0000001b20227219 */ /* 0x182fe40000001206 */
[-C--:B------:R-:W-:Y:S02]  /*1390*/  SHF.L.U32 R0, R0, R27.reuse, RZ ;  /* 0x0000001b00007219 */ /* 0x080fe400000006ff */
[----:B------:R-:W-:Y:S01]  /*13a0*/  SHF.R.U32.HI R7, RZ, R27, R6 ;  /* 0x0000001bff077219 */ /* 0x000fe20000011606 */
[----:B------:R-:W-:Y:S01]  /*13b0*/  IMAD.MOV.U32 R6, RZ, RZ, R34 ;  /* 0x000000ffff067224 */ /* 0x000fe200078e0022 */
[----:B0-----:R-:W-:Y:S01]  /*13c0*/  LOP3.LUT R13, RZ, R0, RZ, 0x33, !PT ;  /* 0x00000000ff0d7212 */ /* 0x001fe200078e33ff */
[----:B------:R-:W0:Y:S01]  /*13d0*/  LDC R30, c[0x0][0x610] ;  /* 0x00018400ff1e7b82 */ /* 0x000e220000000800 */
[----:B------:R-:W-:Y:S05]  /*13e0*/  @!P0 BRA `(.L_x_15) ;  /* 0x0000000000288947 */ /* 0x000fea0003800000 */
[----:B------:R-:W1:Y:S02]  /*13f0*/  LDC R11, c[0x0][0x64c] ;  /* 0x00019300ff0b7b82 */ /* 0x000e640000000800 */
[----:B-1----:R-:W-:-:S05]  /*1400*/  IADD3 R11, P0, R34, R11, RZ ;  /* 0x0000000b220b7210 */ /* 0x002fca0007f1e0ff */
[----:B------:R-:W-:-:S04]  /*1410*/  IMAD.X R21, RZ, RZ, R7, P0 ;  /* 0x000000ffff157224 */ /* 0x000fc800000e0607 */
[----:B------:R-:W-:-:S04]  /*1420*/  IMAD.WIDE.U32 R6, R21, R28, RZ ;  /* 0x0000001c15067225 */ /* 0x000fc800078e00ff */
[----:B------:R-:W-:-:S04]  /*1430*/  IMAD.WIDE.U32 R8, P0, R11, R29, R6 ;  /* 0x0000001d0b087225 */ /* 0x000fc80007800006 */
[----:B------:R-:W-:-:S04]  /*1440*/  IMAD.WIDE.U32 R6, R11, R28, RZ ;  /* 0x0000001c0b067225 */ /* 0x000fc800078e00ff */
[----:B------:R-:W-:Y:S01]  /*1450*/  IMAD.X R11, RZ, RZ, RZ, P0 ;  /* 0x000000ffff0b7224 */ /* 0x000fe200000e06ff */
[----:B------:R-:W-:Y:S01]  /*1460*/  IADD3 RZ, P0, R7, R8, RZ ;  /* 0x0000000807ff7210 */ /* 0x000fe20007f1e0ff */
[----:B------:R-:W-:-:S04]  /*1470*/  IMAD.MOV.U32 R10, RZ, RZ, R9 ;  /* 0x000000ffff0a7224 */ /* 0x000fc800078e0009 */
[----:B------:R-:W-:-:S08]  /*1480*/  IMAD.WIDE.U32.X R6, R21, R29, R10, P0 ;  /* 0x0000001d15067225 */ /* 0x000fd000000e040a */
.L_x_15:
[----:B---3--:R-:W-:Y:S01]  /*1490*/  SHF.R.U64 R5, R6, R20, R7 ;  /* 0x0000001406057219 */ /* 0x008fe20000001207 */
[----:B--2---:R-:W-:Y:S01]  /*14a0*/  VIADD R6, R25, 0xffffffff ;  /* 0xffffffff19067836 */ /* 0x004fe20000000000 */
[----:B------:R-:W-:Y:S01]  /*14b0*/  SHF.L.U32 R0, R26, R27, RZ ;  /* 0x0000001b1a007219 */ /* 0x000fe200000006ff */
[----:B------:R-:W-:Y:S01]  /*14c0*/  @P3 IMAD R14, R15, R16, R4 ;  /* 0x000000100f0e3224 */ /* 0x000fe200078e0204 */
[----:B------:R-:W-:Y:S01]  /*14d0*/  LOP3.LUT R13, R32, R13, RZ, 0xc0, !PT ;  /* 0x0000000d200d7212 */ /* 0x000fe200078ec0ff */
[----:B------:R-:W-:-:S04]  /*14e0*/  IMAD.MOV R7, RZ, RZ, -R5 ;  /* 0x000000ffff077224 */ /* 0x000fc800078e0a05 */
[----:B------:R-:W-:Y:S01]  /*14f0*/  IMAD R13, R0, R5, R13 ;  /* 0x00000005000d7224 */ /* 0x000fe200078e020d */
[----:B------:R-:W-:Y:S01]  /*1500*/  LOP3.LUT R5, R23, R6, RZ, 0xc0, !PT ;  /* 0x0000000617057212 */ /* 0x000fe200078ec0ff */
[----:B----4-:R-:W-:Y:S02]  /*1510*/  IMAD R0, R7, R24, R34 ;  /* 0x0000001807007224 */ /* 0x010fe400078e0222 */
[----:B------:R-:W-:Y:S02]  /*1520*/  IMAD.MOV.U32 R6, RZ, RZ, 0x1 ;  /* 0x00000001ff067424 */ /* 0x000fe400078e00ff */
[----:B0-----:R-:W-:Y:S02]  /*1530*/  IMAD R4, R13, R30, R14 ;  /* 0x0000001e0d047224 */ /* 0x001fe400078e020e */
[----:B------:R-:W-:Y:S01]  /*1540*/  IMAD R5, R0, R25, R5 ;  /* 0x0000001900057224 */ /* 0x000fe200078e0205 */
[----:B------:R-:W-:-:S04]  /*1550*/  PRMT R0, R6, 0x7610, R0 ;  /* 0x0000761006007816 */ /* 0x000fc80000000000 */
[----:B------:R-:W-:Y:S02]  /*1560*/  SEL R6, R5, R4, !P3 ;  /* 0x0000000405067207 */ /* 0x000fe40005800000 */
[----:B------:R-:W-:-:S03]  /*1570*/  SEL R4, R4, R5, !P3 ;  /* 0x0000000504047207 */ /* 0x000fc60005800000 */
[----:B------:R3:W-:Y:S04]  /*1580*/  STL [R1+0x210], R6 ;  /* 0x0002100601007387 */ /* 0x0007e80000100800 */
[----:B------:R3:W-:Y:S04]  /*1590*/  STL [R1+0x200], R31 ;  /* 0x0002001f01007387 */ /* 0x0007e80000100800 */
[----:B------:R3:W-:Y:S02]  /*15a0*/  STL [R1+0x20c], R4 ;  /* 0x00020c0401007387 */ /* 0x0007e40000100800 */
.L_x_13:
[----:B------:R-:W-:Y:S05]  /*15b0*/  @!P1 BRA `(.L_x_16) ;  /* 0x00000000000c9947 */ /* 0x000fea0003800000 */
[----:B------:R-:W-:Y:S01]  /*15c0*/  UCGABAR_WAIT ;  /* 0x0000000000007dc7 */ /* 0x000fe20008000000 */
[----:B------:R-:W-:Y:S01]  /*15d0*/  CCTL.IVALL ;  /* 0x00000000ff00798f */ /* 0x000fe20002000000 */
[----:B------:R-:W-:Y:S05]  /*15e0*/  BRA `(.L_x_17) ;  /* 0x0000000000047947 */ /* 0x000fea0003800000 */
.L_x_16:
[----:B------:R-:W-:Y:S06]  /*15f0*/  BAR.SYNC.DEFER_BLOCKING 0x0 ;  /* 0x0000000000007b1d */ /* 0x000fec0000010000 */
.L_x_17:
[----:B------:R-:W-:Y:S05]  /*1600*/  @!P2 BRA `(.L_x_18) ;  /* 0x000001040094a947 */ /* 0x000fea0003800000 */
[----:B------:R-:W-:-:S06]  /*1610*/  UISETP.GT.U32.AND UP0, UPT, UR12, 0x1, UPT ;  /* 0x000000010c00788c */ /* 0x000fcc000bf04070 */
[----:B------:R-:W-:-:S13]  /*1620*/  PLOP3.LUT P0, PT, PT, PT, UP0, 0x80, 0x0 ;  /* 0x000000000000781c */ /* 0x000fda0003f0f008 */
[----:B------:R-:W-:Y:S05]  /*1630*/  @P0 EXIT ;  /* 0x000000000000094d */ /* 0x000fea0003800000 */
.L_x_19:
[----:B------:R-:W-:-:S08]  /*1640*/  NOP ;  /* 0x0000000000007918 */ /* 0x000fd00000000000 */
[----:B------:R-:W4:Y:S02]  /*1650*/  USETMAXREG.TRY_ALLOC.CTAPOOL UP0, 0xf0 ;  /* 0x000000f0000079c8 */ /* 0x000f240008000600 */
[----:B----4-:R-:W-:-:S13]  /*1660*/  PLOP3.LUT P0, PT, PT, PT, UP0, 0x80, 0x0 ;  /* 0x000000000000781c */ /* 0x010fda0003f0f008 */
[----:B------:R-:W-:Y:S05]  /*1670*/  @!P0 BRA `(.L_x_19) ;  /* 0xfffffffc00f08947 */ /* 0x000fea000383ffff */
[----:B------:R-:W-:-:S13]  /*1680*/  LOP3.LUT P0, RZ, R0, 0xff, RZ, 0xc0, !PT ;  /* 0x000000ff00ff7812 */ /* 0x000fda000780c0ff */
[----:B------:R-:W-:Y:S05]  /*1690*/  @!P0 EXIT ;  /* 0x000000000000894d */ /* 0x000fea0003800000 */
[----:B------:R-:W4:Y:S01]  /*16a0*/  S2UR UR4, SR_CgaCtaId ;  /* 0x00000000000479c3 */ /* 0x000f220000008800 */
[CC--:B------:R-:W-:Y:S01]  /*16b0*/  LEA.HI R0, R12.reuse, R3.reuse, RZ, 0x2 ;  /* 0x000000030c007211 */ /* 0x0c0fe200078f10ff */
[----:B------:R-:W-:Y:S01]  /*16c0*/  UIADD3 UR5, UR5, -0x1, URZ ;  /* 0xffffffff05057890 */ /* 0x000fe2000fffe03f */
[----:B------:R-:W-:Y:S01]  /*16d0*/  LEA.HI R12, R12, R3, RZ, 0x5 ;  /* 0x000000030c0c7211 */ /* 0x000fe200078f28ff */
[----:B------:R-:W-:Y:S01]  /*16e0*/  UMOV UR42, 0x400 ;  /* 0x00000400002a7882 */ /* 0x000fe20000000000 */
[--C-:B------:R-:W-:Y:S01]  /*16f0*/  SHF.R.S32.HI R156, RZ, 0x2, R0.reuse ;  /* 0x00000002ff9c7819 */ /* 0x100fe20000011400 */
[----:B------:R-:W-:Y:S01]  /*1700*/  UISETP.LT.AND UP0, UPT, UR38, 0x1, UPT ;  /* 0x000000012600788c */ /* 0x000fe2000bf01270 */
[----:B------:R-:W-:Y:S01]  /*1710*/  SHF.R.S32.HI R5, RZ, 0x1f, R0 ;  /* 0x0000001fff057819 */ /* 0x000fe20000011400 */
[----:B------:R-:W-:Y:S01]  /*1720*/  USHF.L.U32 UR41, UR5, 0x3, URZ ;  /* 0x0000000305297899 */ /* 0x000fe2000800063f */
[----:B------:R-:W-:Y:S01]  /*1730*/  LOP3.LUT R154, R0, 0xfffffffc, RZ, 0xc0, !PT ;  /* 0xfffffffc009a7812 */ /* 0x000fe200078ec0ff */
[----:B------:R-:W-:Y:S01]  /*1740*/  USEL UR44, UR38, 0x1, UP0 ;  /* 0x00000001262c7887 */ /* 0x000fe20008000000 */
[----:B------:R-:W-:Y:S01]  /*1750*/  LEA.HI R5, R5, R156, RZ, 0x3 ;  /* 0x0000009c05057211 */ /* 0x000fe200078f18ff */
[----:B------:R-:W-:-:S02]  /*1760*/  UISETP.NE.AND UP0, UPT, UR5, URZ, UPT ;  /* 0x0000003f0500728c */ /* 0x000fc4000bf05270 */
[----:B------:R-:W-:Y:S01]  /*1770*/  ULOP3.LUT UR48, UR41, 0x8, URZ, 0xc0, !UPT ;  /* 0x0000000829307892 */ /* 0x000fe2000f8ec03f */
[----:B------:R-:W-:Y:S01]  /*1780*/  LOP3.LUT R5, R5, 0xfffffff8, RZ, 0xc0, !PT ;  /* 0xfffffff805057812 */ /* 0x000fe200078ec0ff */
[----:B------:R-:W-:Y:S01]  /*1790*/  IMAD.IADD R154, R3, 0x1, -R154 ;  /* 0x00000001039a7824 */ /* 0x000fe200078e0a9a */
[----:B------:R-:W-:Y:S02]  /*17a0*/  USHF.L.U32 UR40, UR38, 0x1, URZ ;  /* 0x0000000126287899 */ /* 0x000fe4000800063f */
[----:B------:R-:W-:Y:S01]  /*17b0*/  UIADD3 UR44, -UR44, UR38, URZ ;  /* 0x000000262c2c7290 */ /* 0x000fe2000fffe13f */
[----:B------:R-:W-:Y:S01]  /*17c0*/  IMAD.IADD R156, R156, 0x1, -R5 ;  /* 0x000000019c9c7824 */ /* 0x000fe200078e0a05 */
[----:B------:R-:W-:Y:S01]  /*17d0*/  SHF.R.S32.HI R5, RZ, 0x5, R12 ;  /* 0x00000005ff057819 */ /* 0x000fe2000001140c */
[----:B------:R-:W-:Y:S02]  /*17e0*/  ULOP3.LUT UR45, UR41, 0x8, URZ, 0xc, !UPT ;  /* 0x00000008292d7892 */ /* 0x000fe4000f8e0c3f */
[----:B----4-:R-:W-:Y:S01]  /*17f0*/  ULEA UR42, UR4, UR42, 0x18 ;  /* 0x0000002a042a7291 */ /* 0x010fe2000f8ec03f */
[--C-:B------:R-:W-:Y:S01]  /*1800*/  SHF.R.S32.HI R157, RZ, 0x1f, R156.reuse ;  /* 0x0000001fff9d7819 */ /* 0x100fe2000001149c */
[C-C-:B------:R-:W-:Y:S01]  /*1810*/  IMAD R155, R5.reuse, -0x10, -R156.reuse ;  /* 0xfffffff0059b7824 */ /* 0x140fe200078e0a9c */
[----:B------:R-:W-:Y:S01]  /*1820*/  ULDC UR4, c[0x0][0x284] ;  /* 0x0000a10000047ab9 */ /* 0x000fe20000000800 */
[----:B------:R-:W-:Y:S01]  /*1830*/  UIADD3 UR43, UR42, 0xd0, URZ ;  /* 0x000000d02a2b7890 */ /* 0x000fe2000fffe03f */
[----:B------:R-:W-:Y:S01]  /*1840*/  IMAD.WIDE R156, R5, 0x10, R156 ;  /* 0x00000010059c7825 */ /* 0x000fe200078e029c */
[----:B------:R-:W-:-:S02]  /*1850*/  USEL UR46, URZ, 0x1, UP0 ;  /* 0x000000013f2e7887 */ /* 0x000fc40008000000 */
[----:B------:R-:W-:Y:S01]  /*1860*/  UIADD3 UR47, UR41, UR43, URZ ;  /* 0x0000002b292f7290 */ /* 0x000fe2000fffe03f */
[----:B------:R-:W-:Y:S01]  /*1870*/  VIADD R155, R155, UR4 ;  /* 0x000000049b9b7c36 */ /* 0x000fe20008000000 */
[----:B------:R-:W-:-:S12]  /*1880*/  ULOP3.LUT UR48, UR48, 0x18, URZ, 0x3c, !UPT ;  /* 0x0000001830307892 */ /* 0x000fd8000f8e3c3f */
.L_x_555:
[----:B------:R-:W-:Y:S01]  /*1890*/  IMAD.U32 R0, RZ, RZ, UR46 ;  /* 0x0000002eff007e24 */ /* 0x000fe2000f8e00ff */
[----:B------:R-:W-:Y:S01]  /*18a0*/  ULDC UR4, c[0x0][0x28c] ;  /* 0x0000a30000047ab9 */ /* 0x000fe20000000800 */
[----:B01----:R-:W-:Y:S01]  /*18b0*/  IMAD.U32 R23, RZ, RZ, UR43 ;  /* 0x0000002bff177e24 */ /* 0x003fe2000f8e00ff */
[----:B------:R-:W-:Y:S02]  /*18c0*/  ISETP.LT.AND P1, PT, RZ, UR4, PT ;  /* 0x00000004ff007c0c */ /* 0x000fe4000bf21270 */
[----:B------:R-:W-:-:S04]  /*18d0*/  SHF.L.U32 R0, R0, 0x1f, RZ ;  /* 0x0000001f00007819 */ /* 0x000fc800000006ff */
[----:B------:R-:W1:Y:S02]  /*18e0*/  SYNCS.PHASECHK.TRANS64.TRYWAIT P0, [R23+UR41], R0 ;  /* 0x00000000170075a7 */ /* 0x000e640008000169 */
[----:B-1----:R-:W-:Y:S05]  /*18f0*/  @!P0 BRA `(.L_x_20) ;  /* 0x0000011800448947 */ /* 0x002fea0003800000 */
.L_x_585:
[----:B------:R-:W-:Y:S05]  /*1900*/  @P1 BRA `(.L_x_21) ;  /* 0x0000000000401947 */ /* 0x000fea0003800000 */
[----:B-1----:R-:W-:Y:S01]  /*1910*/  MOV R0, 0x0 ;  /* 0x0000000000007802 */ /* 0x002fe20000000f00 */
[----:B------:R-:W-:Y:S01]  /*1920*/  ULDC.64 UR4, c[0x4][0x68] ;  /* 0x01001a0000047ab9 */ /* 0x000fe20000000a00 */
[----:B------:R-:W-:Y:S01]  /*1930*/  ULDC.64 UR6, c[0x4][0x8] ;  /* 0x0100020000067ab9 */ /* 0x000fe20000000a00 */
[----:B---3--:R-:W-:Y:S01]  /*1940*/  IMAD.U32 R4, RZ, RZ, UR4 ;  /* 0x00000004ff047e24 */ /* 0x008fe2000f8e00ff */
[----:B------:R1:W3:Y:S01]  /*1950*/  LDC.64 R2, c[0x4][R0] ;  /* 0x0100000000027b82 */ /* 0x0002e20000000a00 */
[----:B------:R-:W-:Y:S01]  /*1960*/  IMAD.U32 R5, RZ, RZ, UR5 ;  /* 0x00000005ff057e24 */ /* 0x000fe2000f8e00ff */
[----:B------:R-:W-:Y:S01]  /*1970*/  ULDC.64 UR4, c[0x4][0x70] ;  /* 0x01001c0000047ab9 */ /* 0x000fe20000000a00 */
[----:B0-----:R-:W-:Y:S02]  /*1980*/  IMAD.U32 R10, RZ, RZ, UR6 ;  /* 0x00000006ff0a7e24 */ /* 0x001fe4000f8e00ff */
[----:B--2---:R-:W-:Y:S02]  /*1990*/  IMAD.U32 R6, RZ, RZ, UR4 ;  /* 0x00000004ff067e24 */ /* 0x004fe4000f8e00ff */
[----:B------:R-:W-:-:S02]  /*19a0*/  IMAD.U32 R7, RZ, RZ, UR5 ;  /* 0x00000005ff077e24 */ /* 0x000fc4000f8e00ff */
[----:B------:R-:W-:Y:S02]  /*19b0*/  IMAD.U32 R11, RZ, RZ, UR7 ;  /* 0x00000007ff0b7e24 */ /* 0x000fe4000f8e00ff */
[----:B------:R-:W-:Y:S02]  /*19c0*/  IMAD.MOV.U32 R8, RZ, RZ, 0x1e1 ;  /* 0x000001e1ff087424 */ /* 0x000fe400078e00ff */
[----:B------:R-:W-:Y:S02]  /*19d0*/  IMAD.MOV.U32 R12, RZ, RZ, 0x1 ;  /* 0x00000001ff0c7424 */ /* 0x000fe400078e00ff */
[----:B-1----:R-:W-:-:S07]  /*19e0*/  IMAD.MOV.U32 R13, RZ, RZ, RZ ;  /* 0x000000ffff0d7224 */ /* 0x002fce00078e00ff */
[----:B------:R-:W-:-:S07]  /*19f0*/  LEPC R20, `(.L_x_21) ;  /* 0x000000001014794e */ /* 0x000fce0000000000 */
[----:B---3-5:R-:W-:Y:S05]  /*1a00*/  CALL.ABS.NOINC R2 ;  /* 0x0000000002007343 */ /* 0x028fea0003c00000 */
.L_x_21:
[----:B------:R-:W-:-:S06]  /*1a10*/  ULOP3.LUT UR4, UR37, 0x1, URZ, 0xfc, !UPT ;  /* 0x0000000125047892 */ /* 0x000fcc000f8efc3f */
[----:B-1----:R-:W-:-:S05]  /*1a20*/  IMAD.U32 R0, RZ, RZ, UR4 ;  /* 0x00000004ff007e24 */ /* 0x002fca000f8e00ff */
[----:B------:R-:W-:-:S13]  /*1a30*/  ISETP.NE.AND P0, PT, R0, 0x3, PT ;  /* 0x000000030000780c */ /* 0x000fda0003f05270 */
[----:B------:R-:W-:Y:S05]  /*1a40*/  @!P0 BRA `(.L_x_22) ;  /* 0x0000000000048947 */ /* 0x000fea0003800000 */
[----:B------:R-:W-:Y:S01]  /*1a50*/  BPT.TRAP 0x1 ;  /* 0x000000040000795c */ /* 0x000fe20000300000 */
.L_x_22:
[----:B------:R-:W-:Y:S02]  /*1a60*/  IMAD.U32 R3, RZ, RZ, UR49 ;  /* 0x00000031ff037e24 */ /* 0x000fe4000f8e00ff */
[----:B------:R-:W-:-:S03]  /*1a70*/  IMAD.U32 R0, RZ, RZ, UR36 ;  /* 0x00000024ff007e24 */ /* 0x000fc6000f8e00ff */
[----:B------:R-:W-:Y:S02]  /*1a80*/  LEA R3, R3, UR42, 0x3 ;  /* 0x0000002a03037c11 */ /* 0x000fe4000f8e18ff */
[----:B------:R-:W-:-:S04]  /*1a90*/  SHF.L.U32 R0, R0, 0x1f, RZ ;  /* 0x0000001f00007819 */ /* 0x000fc800000006ff */
[----:B------:R1:W4:Y:S01]  /*1aa0*/  SYNCS.PHASECHK.TRANS64.TRYWAIT P1, [R3+URZ], R0 ;  /* 0x00000000030075a7 */ /* 0x000322000802017f */
[----:B------:R-:W-:Y:S05]  /*1ab0*/  @!P0 BRA `(.L_x_23) ;  /* 0x0000000000048947 */ /* 0x000fea0003800000 */
[----:B------:R-:W-:Y:S01]  /*1ac0*/  BPT.TRAP 0x1 ;  /* 0x000000040000795c */ /* 0x000fe20000300000 */
.L_x_23:
[----:B------:R-:W-:-:S05]  /*1ad0*/  IMAD.U32 R2, RZ, RZ, UR44 ;  /* 0x0000002cff027e24 */ /* 0x000fca000f8e00ff */
[----:B------:R-:W-:Y:S01]  /*1ae0*/  ISETP.GE.AND P2, PT, R2, 0x1, PT ;  /* 0x000000010200780c */ /* 0x000fe20003f46270 */
[----:B----4-:R-:W-:-:S12]  /*1af0*/  @P1 BRA `(.L_x_24) ;  /* 0x0000000000081947 */ /* 0x010fd80003800000 */
[----:B------:R-:W4:Y:S02]  /*1b00*/  SYNCS.PHASECHK.TRANS64.TRYWAIT P1, [R3+URZ], R0 ;  /* 0x00000000030075a7 */ /* 0x000f24000802017f */
[----:B----4-:R-:W-:Y:S05]  /*1b10*/  @!P1 BRA `(.L_x_25) ;  /* 0x0000011400d49947 */ /* 0x010fea0003800000 */
.L_x_24:
[----:B------:R-:W-:Y:S05]  /*1b20*/  WARPSYNC.ALL ;  /* 0x0000000000007948 */ /* 0x000fea0003800000 */
[----:B------:R-:W-:Y:S01]  /*1b30*/  UIADD3 UR4, UR42, 0x200, URZ ;  /* 0x000002002a047890 */ /* 0x000fe2000fffe03f */
[----:B---3--:R-:W-:Y:S01]  /*1b40*/  WARPGROUP.ARRIVE ;  /* 0x00000000000079c5 */ /* 0x008fe20000000000 */
[----:B------:R-:W-:Y:S02]  /*1b50*/  UIADD3 UR5, UR42, 0x6200, URZ ;  /* 0x000062002a057890 */ /* 0x000fe4000fffe03f */
[----:B------:R-:W-:Y:S02]  /*1b60*/  USHF.R.U32.HI UR4, URZ, 0x4, UR4 ;  /* 0x000000043f047899 */ /* 0x000fe40008011604 */
[----:B------:R-:W-:-:S02]  /*1b70*/  USHF.R.U32.HI UR5, URZ, 0x4, UR5 ;  /* 0x000000043f057899 */ /* 0x000fc40008011605 */
[----:B------:R-:W-:Y:S02]  /*1b80*/  ULOP3.LUT UR4, UR4, 0x3fff, URZ, 0xc0, !UPT ;  /* 0x00003fff04047892 */ /* 0x000fe4000f8ec03f */
[----:B------:R-:W-:Y:S02]  /*1b90*/  ULOP3.LUT UR5, UR5, 0x3fff, URZ, 0xc0, !UPT ;  /* 0x00003fff05057892 */ /* 0x000fe4000f8ec03f */
[----:B------:R-:W-:Y:S02]  /*1ba0*/  ULOP3.LUT UR10, UR4, 0x10000, URZ, 0xfc, !UPT ;  /* 0x00010000040a7892 */ /* 0x000fe4000f8efc3f */
[----:B------:R-:W-:Y:S02]  /*1bb0*/  ULOP3.LUT UR9, UR5, 0x10000, URZ, 0xfc, !UPT ;  /* 0x0001000005097892 */ /* 0x000fe4000f8efc3f */
[----:B------:R-:W-:Y:S02]  /*1bc0*/  ULEA UR4, UR49, UR10, 0x7 ;  /* 0x0000000a31047291 */ /* 0x000fe4000f8e383f */
[----:B------:R-:W-:Y:S01]  /*1bd0*/  ULEA UR6, UR49, UR9, 0xa ;  /* 0x0000000931067291 */ /* 0x000fe2000f8e503f */
[----:B------:R-:W-:Y:S01]  /*1be0*/  UMOV UR5, 0xc0000010 ;  /* 0xc000001000057882 */ /* 0x000fe20000000000 */
[----:B------:R-:W-:-:S07]  /*1bf0*/  UMOV UR7, 0xc0000010 ;  /* 0xc000001000077882 */ /* 0x000fce0000000000 */
[----:B------:R-:W-:Y:S01]  /*1c00*/  IGMMA.64x256x32.S8.S8 R24, gdesc[UR4], RZ, !UPT, gsb0 ;  /* 0x06600000041879f1 */ /* 0x000fe2000c0410ff */
[----:B------:R-:W-:Y:S01]  /*1c10*/  UIADD3 UR6, UR6, 0x200, URZ ;  /* 0x0000020006067890 */ /* 0x000fe2000fffe03f */
[----:B------:R-:W-:Y:S01]  /*1c20*/  UMOV UR7, 0xc0000010 ;  /* 0xc000001000077882 */ /* 0x000fe20000000000 */
[----:B------:R-:W-:Y:S02]  /*1c30*/  WARPGROUP.DEPBAR.LE gsb0, 0x0 ;  /* 0x00008000000079c5 */ /* 0x000fe40000010000 */
[----:B------:R-:W-:Y:S04]  /*1c40*/  STL.64 [R1], R24 ;  /* 0x0000001801007387 */ /* 0x000fe80000100a00 */
[----:B------:R-:W-:Y:S04]  /*1c50*/  STL.64 [R1+0x8], R26 ;  /* 0x0000081a01007387 */ /* 0x000fe80000100a00 */
        /* <DEDUP_REMOVED lines=61> */
[----:B------:R3:W-:Y:S02]  /*2030*/  STL.64 [R1+0x1f8], R150 ;  /* 0x0001f89601007387 */ /* 0x0007e40000100a00 */
[----:B---3--:R-:W-:-:S06]  /*2040*/  WARPGROUP.ARRIVE ;  /* 0x00000000000079c5 */ /* 0x008fcc0000000000 */
[----:B------:R-:W-:Y:S03]  /*2050*/  IGMMA.64x256x32.S8.S8 R24, gdesc[UR4], RZ, !UPT, gsb0 ;  /* 0x06600000041879f1 */ /* 0x000fe6000c0410ff */
[----:B------:R-:W-:Y:S02]  /*2060*/  WARPGROUP.DEPBAR.LE gsb0, 0x0 ;  /* 0x00008000000079c5 */ /* 0x000fe40000010000 */
[----:B------:R-:W-:Y:S05]  /*2070*/  @!P2 BRA `(.L_x_26) ;  /* 0x0000000c0090a947 */ /* 0x000fea0003800000 */
[----:B------:R-:W-:Y:S01]  /*2080*/  UIADD3 UR4, UR49, 0x1, URZ ;  /* 0x0000000131047890 */ /* 0x000fe2000fffe03f */
[----:B------:R-:W-:Y:S02]  /*2090*/  IMAD.U32 R2, RZ, RZ, UR44 ;  /* 0x0000002cff027e24 */ /* 0x000fe4000f8e00ff */
[----:B-1--4-:R-:W-:Y:S01]  /*20a0*/  IMAD.U32 R0, RZ, RZ, UR49 ;  /* 0x00000031ff007e24 */ /* 0x012fe2000f8e00ff */
[----:B------:R-:W-:-:S04]  /*20b0*/  UISETP.NE.AND UP0, UPT, UR4, 0xc, UPT ;  /* 0x0000000c0400788c */ /* 0x000fc8000bf05270 */
[----:B------:R-:W-:Y:S02]  /*20c0*/  USEL UR5, URZ, 0x1, UP0 ;  /* 0x000000013f057887 */ /* 0x000fe40008000000 */
[----:B------:R-:W-:Y:S02]  /*20d0*/  USEL UR8, UR4, URZ, UP0 ;  /* 0x0000003f04087287 */ /* 0x000fe40008000000 */
[----:B------:R-:W-:-:S06]  /*20e0*/  ULOP3.LUT UR5, UR36, UR5, URZ, 0x3c, !UPT ;  /* 0x0000000524057292 */ /* 0x000fcc000f8e3c3f */
[----:B------:R-:W-:-:S07]  /*20f0*/  IMAD.U32 R3, RZ, RZ, UR5 ;  /* 0x00000005ff037e24 */ /* 0x000fce000f8e00ff */
.L_x_33:
[----:B-----5:R-:W-:Y:S05]  /*2100*/  @!P0 BRA `(.L_x_27) ;  /* 0x0000000000048947 */ /* 0x020fea0003800000 */
[----:B------:R-:W-:Y:S01]  /*2110*/  BPT.TRAP 0x1 ;  /* 0x000000040000795c */ /* 0x000fe20000300000 */
.L_x_27:
[----:B------:R-:W-:Y:S01]  /*2120*/  ULEA UR4, UR8, UR42, 0x3 ;  /* 0x0000002a08047291 */ /* 0x000fe2000f8e183f */
[----:B------:R-:W-:-:S08]  /*2130*/  SHF.L.U32 R4, R3, 0x1f, RZ ;  /* 0x0000001f03047819 */ /* 0x000fd000000006ff */
[----:B------:R1:W3:Y:S01]  /*2140*/  SYNCS.PHASECHK.TRANS64.TRYWAIT P1, [UR4], R4 ;  /* 0x00000004ff0075a7 */ /* 0x0002e20008020144 */
[----:B------:R-:W-:Y:S05]  /*2150*/  @!P0 BRA `(.L_x_28) ;  /* 0x0000000000048947 */ /* 0x000fea0003800000 */
[----:B------:R-:W-:Y:S01]  /*2160*/  BPT.TRAP 0x1 ;  /* 0x000000040000795c */ /* 0x000fe20000300000 */
.L_x_28:
[----:B---3--:R-:W-:Y:S05]  /*2170*/  @P1 BRA `(.L_x_29) ;  /* 0x0000000000081947 */ /* 0x008fea0003800000 */
[----:B------:R-:W3:Y:S02]  /*2180*/  SYNCS.PHASECHK.TRANS64.TRYWAIT P1, [UR4], R4 ;  /* 0x00000004ff0075a7 */ /* 0x000ee40008020144 */
[----:B---3--:R-:W-:Y:S05]  /*2190*/  @!P1 BRA `(.L_x_30) ;  /* 0x0000011000489947 */ /* 0x008fea0003800000 */
.L_x_29:
        /* <DEDUP_REMOVED lines=23> */
[----:B------:R4:W-:Y:S04]  /*2310*/  STL.64 [R1+0x218], R108 ;  /* 0x0002186c01007387 */ /* 0x0009e80000100a00 */
[----:B----4-:R-:W4:Y:S04]  /*2320*/  LDL.LU.64 R108, [R1] ;  /* 0x00000000016c7983 */ /* 0x010f280000300a00 */
[----:B------:R-:W4:Y:S04]  /*2330*/  LDL.LU.64 R110, [R1+0x8] ;  /* 0x00000800016e7983 */ /* 0x000f280000300a00 */
        /* <DEDUP_REMOVED lines=61> */
[----:B------:R-:W4:Y:S01]  /*2710*/  LDL.LU.64 R234, [R1+0x1f8] ;  /* 0x0001f80001ea7983 */ /* 0x000f220000300a00 */
[----:B------:R-:W-:-:S02]  /*2720*/  ULEA UR4, UR8, UR10, 0x7 ;  /* 0x0000000a08047291 */ /* 0x000fc4000f8e383f */
[----:B------:R-:W-:Y:S01]  /*2730*/  ULEA UR6, UR8, UR9, 0xa ;  /* 0x0000000908067291 */ /* 0x000fe2000f8e503f */
[----:B------:R-:W-:Y:S01]  /*2740*/  UMOV UR5, 0xc0000010 ;  /* 0xc000001000057882 */ /* 0x000fe20000000000 */
[----:B------:R-:W-:Y:S01]  /*2750*/  UMOV UR7, 0xc0000010 ;  /* 0xc000001000077882 */ /* 0x000fe20000000000 */
[----:B----4-:R-:W-:-:S06]  /*2760*/  WARPGROUP.ARRIVE ;  /* 0x00000000000079c5 */ /* 0x010fcc0000000000 */
[----:B------:R-:W-:Y:S03]  /*2770*/  IGMMA.64x256x32.S8.S8 R108, gdesc[UR4], R108, gsb0 ;  /* 0x06600000046c79f1 */ /* 0x000fe6000804106c */
        /* <DEDUP_REMOVED lines=65> */
[----:B----4-:R0:W5:Y:S04]  /*2b90*/  LDL.LU.64 R156, [R1+0x2d0] ;  /* 0x0002d000019c7983 */ /* 0x0101680000300a00 */
[----:B------:R0:W5:Y:S04]  /*2ba0*/  LDL.LU.64 R154, [R1+0x2c8] ;  /* 0x0002c800019a7983 */ /* 0x0001680000300a00 */
        /* <DEDUP_REMOVED lines=22> */
[----:B------:R-:W-:Y:S01]  /*2d10*/  UIADD3 UR6, UR6, 0x200, URZ ;  /* 0x0000020006067890 */ /* 0x000fe2000fffe03f */
[----:B------:R-:W-:Y:S01]  /*2d20*/  UMOV UR7, 0xc0000010 ;  /* 0xc000001000077882 */ /* 0x000fe20000000000 */
[----:B----4-:R-:W-:-:S07]  /*2d30*/  WARPGROUP.ARRIVE ;  /* 0x00000000000079c5 */ /* 0x010fce0000000000 */
[----:B------:R-:W-:Y:S03]  /*2d40*/  IGMMA.64x256x32.S8.S8 R24, gdesc[UR4], R24, gsb0 ;  /* 0x06600000041879f1 */ /* 0x000fe60008041018 */
[----:B------:R-:W-:Y:S02]  /*2d50*/  WARPGROUP.DEPBAR.LE gsb0, 0x0 ;  /* 0x00008000000079c5 */ /* 0x000fe40000010000 */
[----:B0-----:R-:W-:Y:S05]  /*2d60*/  @!P0 BRA `(.L_x_31) ;  /* 0x0000000000048947 */ /* 0x001fea0003800000 */
[----:B------:R-:W-:Y:S01]  /*2d70*/  BPT.TRAP 0x1 ;  /* 0x000000040000795c */ /* 0x000fe20000300000 */
.L_x_31:
[----:B------:R-:W-:Y:S01]  /*2d80*/  ISETP.NE.AND P1, PT, R19, RZ, PT ;  /* 0x000000ff1300720c */ /* 0x000fe20003f25270 */
[----:B------:R-:W-:-:S12]  /*2d90*/  UISETP.GT.U32.AND UP0, UPT, UR37, 0x1, UPT ;  /* 0x000000012500788c */ /* 0x000fd8000bf04070 */
[----:B-1-3--:R-:W-:-:S05]  /*2da0*/  @P1 LEA R4, R0, UR42, 0x3 ;  /* 0x0000002a00041c11 */ /* 0x00afca000f8e18ff */
[----:B------:R-:W-:-:S05]  /*2db0*/  @P1 VIADD R4, R4, 0x60 ;  /* 0x0000006004041836 */ /* 0x000fca0000000000 */
[----:B------:R-:W-:-:S04]  /*2dc0*/  @P1 PRMT R4, R22, 0x654, R4 ;  /* 0x0000065416041816 */ /* 0x000fc80000000004 */
[----:B------:R0:W-:Y:S01]  /*2dd0*/  @P1 SYNCS.ARRIVE.TRANS64.RED.A1T0 RZ, [R4+URZ], RZ ;  /* 0x000000ff04ff19a7 */ /* 0x0001e2000810043f */
[----:B------:R-:W-:-:S13]  /*2de0*/  PLOP3.LUT P1, PT, PT, PT, UP0, 0x80, 0x0 ;  /* 0x000000000000781c */ /* 0x000fda0003f2f008 */
[----:B0-----:R-:W-:Y:S05]  /*2df0*/  @P1 BRA `(.L_x_32) ;  /* 0x0000000000041947 */ /* 0x001fea0003800000 */
[----:B------:R-:W-:Y:S01]  /*2e00*/  BPT.TRAP 0x1 ;  /* 0x000000040000795c */ /* 0x000fe20000300000 */
.L_x_32:
[----:B------:R-:W-:Y:S01]  /*2e10*/  UIADD3 UR8, UR8, 0x1, URZ ;  /* 0x0000000108087890 */ /* 0x000fe2000fffe03f */
[----:B------:R-:W-:Y:S01]  /*2e20*/  ISETP.GT.AND P2, PT, R2, 0x1, PT ;  /* 0x000000010200780c */ /* 0x000fe20003f44270 */
[----:B------:R-:W-:Y:S02]  /*2e30*/  VIADD R0, R0, 0x1 ;  /* 0x0000000100007836 */ /* 0x000fe40000000000 */
[----:B------:R-:W-:Y:S01]  /*2e40*/  UISETP.NE.AND UP0, UPT, UR8, 0xc, UPT ;  /* 0x0000000c0800788c */ /* 0x000fe2000bf05270 */
[----:B------:R-:W-:Y:S02]  /*2e50*/  VIADD R2, R2, 0xffffffff ;  /* 0xffffffff02027836 */ /* 0x000fe40000000000 */
[C---:B------:R-:W-:Y:S01]  /*2e60*/  ISETP.NE.AND P1, PT, R0.reuse, 0xc, PT ;  /* 0x0000000c0000780c */ /* 0x040fe20003f25270 */
[----:B------:R-:W-:Y:S02]  /*2e70*/  USEL UR4, URZ, 0x1, UP0 ;  /* 0x000000013f047887 */ /* 0x000fe40008000000 */
[----:B------:R-:W-:Y:S01]  /*2e80*/  USEL UR8, UR8, URZ, UP0 ;  /* 0x0000003f08087287 */ /* 0x000fe20008000000 */
[----:B------:R-:W-:-:S03]  /*2e90*/  SEL R0, R0, RZ, P1 ;  /* 0x000000ff00007207 */ /* 0x000fc60000800000 */
[----:B------:R-:W-:Y:S01]  /*2ea0*/  LOP3.LUT R3, R3, UR4, RZ, 0x3c, !PT ;  /* 0x0000000403037c12 */ /* 0x000fe2000f8e3cff */
[----:B------:R-:W-:Y:S07]  /*2eb0*/  @P2 BRA `(.L_x_33) ;  /* 0xfffffff000902947 */ /* 0x000fee000383ffff */
.L_x_26:
[----:B-1--4-:R-:W1:Y:S02]  /*2ec0*/  LDC R0, c[0x0][0x28c] ;  /* 0x0000a300ff007b82 */ /* 0x012e640000000800 */
[----:B-1----:R-:W-:Y:S01]  /*2ed0*/  ISETP.GE.AND P1, PT, R0, 0x1, PT ;  /* 0x000000010000780c */ /* 0x002fe20003f26270 */
[----:B------:R-:W-:-:S04]  /*2ee0*/  IMAD.U32 R0, RZ, RZ, UR45 ;  /* 0x0000002dff007e24 */ /* 0x000fc8000f8e00ff */
[----:B------:R1:W-:Y:S08]  /*2ef0*/  SYNCS.ARRIVE.TRANS64.A1T0 RZ, [R0+UR43], RZ ;  /* 0x000000ff00ff79a7 */ /* 0x0003f0000810002b */
[----:B-1----:R-:W-:Y:S05]  /*2f00*/  @!P1 BRA `(.L_x_34) ;  /* 0x0000000000489947 */ /* 0x002fea0003800000 */
[----:B------:R-:W-:Y:S05]  /*2f10*/  @!P0 BRA `(.L_x_35) ;  /* 0x0000000000048947 */ /* 0x000fea0003800000 */
[----:B------:R-:W-:Y:S01]  /*2f20*/  BPT.TRAP 0x1 ;  /* 0x000000040000795c */ /* 0x000fe20000300000 */
.L_x_35:
[----:B------:R-:W-:-:S13]  /*2f30*/  ISETP.NE.AND P0, PT, R19, RZ, PT ;  /* 0x000000ff1300720c */ /* 0x000fda0003f05270 */
[----:B------:R-:W-:-:S05]  /*2f40*/  VOTEU.ANY UP0, P0 ;  /* 0x00000000003f7886 */ /* 0x000fca0000000100 */
[----:B------:R-:W-:Y:S02]  /*2f50*/  @UP0 UIADD3 UR4, UR44, UR49, URZ ;  /* 0x000000312c040290 */ /* 0x000fe4000fffe03f */
[----:B------:R-:W-:-:S04]  /*2f60*/  UISETP.GT.U32.AND UP0, UPT, UR37, 0x1, UPT ;  /* 0x000000012500788c */ /* 0x000fc8000bf04070 */
[----:B------:R-:W-:Y:S02]  /*2f70*/  IMAD.U32 R2, RZ, RZ, UR4 ;  /* 0x00000004ff027e24 */ /* 0x000fe4000f8e00ff */
[----:B------:R-:W-:Y:S02]  /*2f80*/  IMAD.U32 R0, RZ, RZ, UR4 ;  /* 0x00000004ff007e24 */ /* 0x000fe4000f8e00ff */
[----:B------:R-:W-:-:S05]  /*2f90*/  @P0 IMAD.WIDE.U32 R2, R2, -0x55555555, RZ ;  /* 0xaaaaaaab02020825 */ /* 0x000fca00078e00ff */
[----:B------:R-:W-:-:S05]  /*2fa0*/  @P0 SHF.R.U32.HI R2, RZ, 0x3, R3 ;  /* 0x00000003ff020819 */ /* 0x000fca0000011603 */
[----:B------:R-:W-:-:S05]  /*2fb0*/  @P0 IMAD R0, R2, -0xc, R0 ;  /* 0xfffffff402000824 */ /* 0x000fca00078e0200 */
[----:B------:R-:W-:-:S05]  /*2fc0*/  @P0 LEA R0, R0, UR42, 0x3 ;  /* 0x0000002a00000c11 */ /* 0x000fca000f8e18ff */
[----:B------:R-:W-:-:S05]  /*2fd0*/  @P0 VIADD R0, R0, 0x60 ;  /* 0x0000006000000836 */ /* 0x000fca0000000000 */
[----:B------:R-:W-:-:S04]  /*2fe0*/  @P0 PRMT R0, R22, 0x654, R0 ;  /* 0x0000065416000816 */ /* 0x000fc80000000000 */
[----:B------:R1:W-:Y:S01]  /*2ff0*/  @P0 SYNCS.ARRIVE.TRANS64.RED.A1T0 RZ, [R0+URZ], RZ ;  /* 0x000000ff00ff09a7 */ /* 0x0003e2000810043f */
[----:B------:R-:W-:-:S13]  /*3000*/  PLOP3.LUT P0, PT, PT, PT, UP0, 0x80, 0x0 ;  /* 0x000000000000781c */ /* 0x000fda0003f0f008 */
[----:B-1----:R-:W-:Y:S05]  /*3010*/  @P0 BRA `(.L_x_34) ;  /* 0x0000000000040947 */ /* 0x002fea0003800000 */
[----:B------:R-:W-:Y:S01]  /*3020*/  BPT.TRAP 0x1 ;  /* 0x000000040000795c */ /* 0x000fe20000300000 */
.L_x_34:
[----:B------:R-:W-:Y:S01]  /*3030*/  IMAD.U32 R0, RZ, RZ, UR46 ;  /* 0x0000002eff007e24 */ /* 0x000fe2000f8e00ff */
[----:B------:R-:W-:Y:S02]  /*3040*/  UIADD3 UR49, UR40, UR49, URZ ;  /* 0x0000003128317290 */ /* 0x000fe4000fffe03f */
[----:B------:R-:W-:Y:S02]  /*3050*/  UISETP.GE.U32.AND UP1, UPT, UR40, 0xc, UPT ;  /* 0x0000000c2800788c */ /* 0x000fe4000bf26070 */
[----:B------:R-:W-:Y:S01]  /*3060*/  SHF.L.U32 R0, R0, 0x1f, RZ ;  /* 0x0000001f00007819 */ /* 0x000fe200000006ff */
[----:B------:R-:W-:Y:S02]  /*3070*/  UISETP.GT.U32.AND UP0, UPT, UR49, 0xb, UPT ;  /* 0x0000000b3100788c */ /* 0x000fe4000bf04070 */
[----:B------:R-:W-:Y:S01]  /*3080*/  UIMAD.WIDE.U32 UR4, UR49, -0x55555555, URZ ;  /* 0xaaaaaaab310478a5 */ /* 0x000fe2000f8e003f */
[----:B------:R-:W1:Y:S01]  /*3090*/  SYNCS.PHASECHK.TRANS64.TRYWAIT P0, [R23+UR41+0x10], R0 ;  /* 0x00001000170075a7 */ /* 0x000e620008000169 */
[----:B------:R-:W-:-:S02]  /*30a0*/  UISETP.LT.U32.AND UP0, UPT, UR40, 0xc, UP0 ;  /* 0x0000000c2800788c */ /* 0x000fc40008701070 */
[----:B------:R-:W-:Y:S02]  /*30b0*/  USHF.R.U32.HI UR4, URZ, 0x3, UR5 ;  /* 0x000000033f047899 */ /* 0x000fe40008011605 */
[----:B------:R-:W-:Y:S02]  /*30c0*/  USEL UR6, URZ, 0x1, !UP0 ;  /* 0x000000013f067887 */ /* 0x000fe4000c000000 */
[----:B------:R-:W-:Y:S02]  /*30d0*/  UIMAD UR49, UR4, -0xc, UR49 ;  /* 0xfffffff4043178a4 */ /* 0x000fe4000f8e0231 */
[----:B------:R-:W-:-:S04]  /*30e0*/  ULOP3.LUT UR36, UR36, UR6, URZ, 0x3c, !UPT ;  /* 0x0000000624247292 */ /* 0x000fc8000f8e3c3f */
[----:B------:R-:W-:Y:S01]  /*30f0*/  @UP1 ULOP3.LUT UR36, UR36, 0x1, UR4, 0x78, !UPT ;  /* 0x0000000124241892 */ /* 0x000fe2000f8e7804 */
[----:B-1----:R-:W-:Y:S11]  /*3100*/  @!P0 BRA `(.L_x_36) ;  /* 0x0000010000848947 */ /* 0x002ff60003800000 */
.L_x_586:
[----:B------:R-:W3:Y:S01]  /*3110*/  LDL.LU R2, [R1+0x210] ;  /* 0x0002100001027983 */ /* 0x000ee20000300800 */
[----:B0----5:R-:W-:Y:S01]  /*3120*/  IMAD.SHL.U32 R10, R154, 0x2, RZ ;  /* 0x000000029a0a7824 */ /* 0x021fe200078e00ff */
[----:B------:R-:W0:Y:S01]  /*3130*/  LDC R13, c[0x0][0x288] ;  /* 0x0000a200ff0d7b82 */ /* 0x000e220000000800 */
[----:B------:R-:W-:Y:S01]  /*3140*/  ULDC.64 UR4, c[0x0][0x5d0] ;  /* 0x0001740000047ab9 */ /* 0x000fe20000000a00 */
[----:B------:R-:W4:Y:S04]  /*3150*/  LDL R20, [R1+0x200] ;  /* 0x0002000001147983 */ /* 0x000f280000100800 */
[----:B------:R-:W2:Y:S01]  /*3160*/  LDL R4, [R1+0x20c] ;  /* 0x00020c0001047983 */ /* 0x000ea20000100800 */
[----:B------:R-:W-:Y:S01]  /*3170*/  SHF.R.S32.HI R11, RZ, 0x1f, R10 ;  /* 0x0000001fff0b7819 */ /* 0x000fe2000001140a */
[----:B---3--:R-:W-:Y:S01]  /*3180*/  IMAD.SHL.U32 R14, R2, 0x200, RZ ;  /* 0x00000200020e7824 */ /* 0x008fe200078e00ff */
[----:B----4-:R-:W-:Y:S01]  /*3190*/  SHF.R.S32.HI R12, RZ, 0x1f, R20 ;  /* 0x0000001fff0c7819 */ /* 0x010fe20000011414 */
[----:B-1----:R-:W-:-:S04]  /*31a0*/  IMAD.WIDE.U32 R2, R20, UR4, R10 ;  /* 0x0000000414027c25 */ /* 0x002fc8000f8e000a */
[----:B------:R-:W-:Y:S01]  /*31b0*/  IMAD R0, R12, UR4, RZ ;  /* 0x000000040c007c24 */ /* 0x000fe2000f8e02ff */
[----:B------:R-:W-:Y:S01]  /*31c0*/  SHF.R.S32.HI R15, RZ, 0x1f, R14 ;  /* 0x0000001fff0f7819 */ /* 0x000fe2000001140e */
[----:B------:R-:W-:Y:S01]  /*31d0*/  ULDC UR4, c[0x0][0x284] ;  /* 0x0000a10000047ab9 */ /* 0x000fe20000000800 */
[----:B------:R-:W-:Y:S01]  /*31e0*/  IADD3 R2, P0, R14, R2, RZ ;  /* 0x000000020e027210 */ /* 0x000fe20007f1e0ff */
[----:B------:R-:W-:-:S05]  /*31f0*/  IMAD R0, R20, UR5, R0 ;  /* 0x0000000514007c24 */ /* 0x000fca000f8e0200 */
[----:B------:R-:W-:Y:S01]  /*3200*/  IADD3.X R3, R15, R3, R0, P0, !PT ;  /* 0x000000030f037210 */ /* 0x000fe200007fe400 */
[----:B--2---:R-:W-:-:S05]  /*3210*/  IMAD.SHL.U32 R0, R4, 0x40, RZ ;  /* 0x0000004004007824 */ /* 0x004fca00078e00ff */
[----:B------:R-:W-:-:S04]  /*3220*/  ISETP.GE.AND P0, PT, R0, UR4, PT ;  /* 0x0000000400007c0c */ /* 0x000fc8000bf06270 */
[----:B0-----:R-:W-:-:S13]  /*3230*/  ISETP.GE.OR P0, PT, R14, R13, P0 ;  /* 0x0000000d0e00720c */ /* 0x001fda0000706670 */
[----:B------:R-:W-:Y:S05]  /*3240*/  @P0 BRA `(.L_x_37) ;  /* 0x000000e000a00947 */ /* 0x000fea0003800000 */
[----:B------:R-:W0:Y:S01]  /*3250*/  LDC.64 R6, c[0x0][0x5c8] ;  /* 0x00017200ff067b82 */ /* 0x000e220000000a00 */
[----:B------:R-:W-:Y:S01]  /*3260*/  IMAD.WIDE R8, R4, 0x40, R156 ;  /* 0x0000004004087825 */ /* 0x000fe200078e029c */
[----:B------:R-:W-:Y:S01]  /*3270*/  ISETP.NE.AND P0, PT, R18, RZ, PT ;  /* 0x000000ff1200720c */ /* 0x000fe20003f05270 */
[----:B------:R-:W-:Y:S01]  /*3280*/  ULDC.64 UR4, c[0x0][0x5c0] ;  /* 0x0001700000047ab9 */ /* 0x000fe20000000a00 */
[----:B------:R-:W-:Y:S01]  /*3290*/  BSSY B0, `(.L_x_37) ;  /* 0x0000e23000007945 */ /* 0x000fe20003800000 */
[----:B------:R-:W-:Y:S02]  /*32a0*/  IMAD R13, R154, -0x2, R13 ;  /* 0xfffffffe9a0d7824 */ /* 0x000fe400078e020d */
[----:B------:R-:W-:Y:S02]  /*32b0*/  IMAD.IADD R0, R155, 0x1, -R0 ;  /* 0x000000019b007824 */ /* 0x000fe400078e0a00 */
[-C--:B0-----:R-:W-:Y:S02]  /*32c0*/  IMAD R4, R9, R6.reuse, RZ ;  /* 0x0000000609047224 */ /* 0x081fe400078e02ff */
[----:B------:R-:W-:-:S04]  /*32d0*/  IMAD.WIDE.U32 R2, R8, R6, R2 ;  /* 0x0000000608027225 */ /* 0x000fc800078e0002 */
[----:B------:R-:W-:Y:S01]  /*32e0*/  IMAD R4, R8, R7, R4 ;  /* 0x0000000708047224 */ /* 0x000fe200078e0204 */
[----:B------:R-:W-:-:S03]  /*32f0*/  IADD3 R2, P1, R2, UR4, RZ ;  /* 0x0000000402027c10 */ /* 0x000fc6000ff3e0ff */
[----:B------:R-:W-:-:S05]  /*3300*/  IMAD.IADD R4, R3, 0x1, R4 ;  /* 0x0000000103047824 */ /* 0x000fca00078e0204 */
[----:B------:R-:W-:Y:S02]  /*3310*/  IADD3.X R3, R4, UR5, RZ, P1, !PT ;  /* 0x0000000504037c10 */ /* 0x000fe40008ffe4ff */
[----:B------:R-:W-:-:S04]  /*3320*/  LEA R4, P1, R6, R2, 0x3 ;  /* 0x0000000206047211 */ /* 0x000fc800078218ff */
[----:B------:R-:W-:Y:S01]  /*3330*/  LEA.HI.X R5, R6, R3, R7, 0x3, P1 ;  /* 0x0000000306057211 */ /* 0x000fe200008f1c07 */
[----:B------:R-:W-:Y:S01]  /*3340*/  IMAD.IADD R7, R13, 0x1, -R14 ;  /* 0x000000010d077824 */ /* 0x000fe200078e0a0e */
[----:B------:R-:W-:Y:S07]  /*3350*/  @!P0 BRA `(.L_x_38) ;  /* 0x000000a000588947 */ /* 0x000fee0003800000 */
[----:B------:R-:W-:Y:S01]  /*3360*/  ULDC.64 UR4, c[0x0][0x5b8] ;  /* 0x00016e0000047ab9 */ /* 0x000fe20000000a00 */
[----:B------:R-:W-:Y:S01]  /*3370*/  ISETP.GE.AND P3, PT, R7, 0x1, PT ;  /* 0x000000010700780c */ /* 0x000fe20003f66270 */
[----:B------:R-:W-:Y:S01]  /*3380*/  IMAD.WIDE.U32 R10, R20, UR4, R10 ;  /* 0x00000004140a7c25 */ /* 0x000fe2000f8e000a */
[----:B------:R-:W-:Y:S02]  /*3390*/  BSSY B1, `(.L_x_39) ;  /* 0x000000f000017945 */ /* 0x000fe40003800000 */
[----:B------:R-:W-:Y:S01]  /*33a0*/  ISETP.LT.OR P1, PT, R0, 0x1, !P3 ;  /* 0x000000010000780c */ /* 0x000fe20005f21670 */
[----:B------:R-:W-:Y:S01]  /*33b0*/  IMAD R12, R12, UR4, RZ ;  /* 0x000000040c0c7c24 */ /* 0x000fe2000f8e02ff */
[----:B------:R-:W-:-:S03]  /*33c0*/  IADD3 R14, P0, R14, R10, RZ ;  /* 0x0000000a0e0e7210 */ /* 0x000fc60007f1e0ff */
[----:B------:R-:W-:Y:S02]  /*33d0*/  IMAD R12, R20, UR5, R12 ;  /* 0x00000005140c7c24 */ /* 0x000fe4000f8e020c */
[----:B------:R-:W0:Y:S03]  /*33e0*/  LDC.64 R20, c[0x0][0x5a8] ;  /* 0x00016a00ff147b82 */ /* 0x000e260000000a00 */
[----:B------:R-:W-:-:S05]  /*33f0*/  IADD3.X R15, R15, R11, R12, P0, !PT ;  /* 0x0000000b0f0f7210 */ /* 0x000fca00007fe40c */
[----:B------:R-:W1:Y:S02]  /*3400*/  LDC.64 R12, c[0x0][0x5b0] ;  /* 0x00016c00ff0c7b82 */ /* 0x000e640000000a00 */
[----:B-1----:R-:W-:-:S04]  /*3410*/  IMAD.WIDE.U32 R10, R8, R12, R14 ;  /* 0x0000000c080a7225 */ /* 0x002fc800078e000e */
[----:B------:R-:W-:Y:S01]  /*3420*/  IMAD R23, R9, R12, RZ ;  /* 0x0000000c09177224 */ /* 0x000fe200078e02ff */
[----:B0-----:R-:W-:-:S03]  /*3430*/  IADD3 R10, P0, R10, R20, RZ ;  /* 0x000000140a0a7210 */ /* 0x001fc60007f1e0ff */
[----:B------:R-:W-:-:S05]  /*3440*/  IMAD R23, R8, R13, R23 ;  /* 0x0000000d08177224 */ /* 0x000fca00078e0217 */
[----:B------:R-:W-:Y:S01]  /*3450*/  IADD3.X R11, R21, R11, R23, P0, !PT ;  /* 0x0000000b150b7210 */ /* 0x000fe200007fe417 */
[----:B------:R-:W-:Y:S06]  /*3460*/  @P1 BRA `(.L_x_40) ;  /* 0x0000000000041947 */ /* 0x000fec0003800000 */
[----:B------:R0:W5:Y:S02]  /*3470*/  LDG.E.U8 R16, desc[UR52][R10.64] ;  /* 0x000000340a107981 */ /* 0x000164000c1e1100 */
.L_x_40:
[----:B------:R-:W-:Y:S05]  /*3480*/  BSYNC B1 ;  /* 0x0000000000017941 */ /* 0x000fea0003800000 */
.L_x_39:
[----:B------:R-:W2:Y:S01]  /*3490*/  LDL.LU R152, [R1] ;  /* 0x0000000001987983 */ /* 0x000ea20000300800 */
[----:B-----5:R-:W-:Y:S01]  /*34a0*/  LOP3.LUT R6, R16, 0xffff, RZ, 0xc0, !PT ;  /* 0x0000ffff10067812 */ /* 0x020fe200078ec0ff */
[----:B------:R-:W-:Y:S01]  /*34b0*/  BSSY B1, `(.L_x_41) ;  /* 0x000000b000017945 */ /* 0x000fe20003800000 */
[----:B------:R-:W-:Y:S02]  /*34c0*/  ISETP.GE.AND P2, PT, R7, 0x2, PT ;  /* 0x000000020700780c */ /* 0x000fe40003f46270 */
[----:B------:R-:W-:Y:S02]  /*34d0*/  PRMT R6, R6, 0x8880, RZ ;  /* 0x0000888006067816 */ /* 0x000fe400000000ff */
[----:B------:R-:W-:-:S03]  /*34e0*/  ISETP.LT.OR P0, PT, R0, 0x1, !P2 ;  /* 0x000000010000780c */ /* 0x000fc60005701670 */
[----:B------:R-:W-:-:S04]  /*34f0*/  IMAD R6, R6, R18, RZ ;  /* 0x0000001206067224 */ /* 0x000fc800078e02ff */
[----:B--2---:R-:W-:-:S05]  /*3500*/  @!P1 IMAD R152, R152, R17, R6 ;  /* 0x0000001198989224 */ /* 0x004fca00078e0206 */
[----:B------:R1:W-:Y:S01]  /*3510*/  @!P1 STG.E.U8 desc[UR52][R2.64], R152 ;  /* 0x0000009802009986 */ /* 0x0003e2000c101134 */
[----:B------:R-:W-:Y:S05]  /*3520*/  @P0 BRA `(.L_x_42) ;  /* 0x00000000000c0947 */ /* 0x000fea0003800000 */
[----:B------:R-:W2:Y:S02]  /*3530*/  LDG.E.U8 R16, desc[UR52][R10.64+0x1] ;  /* 0x000001340a107981 */ /* 0x000ea4000c1e1100 */
[----:B--2---:R-:W-:-:S05]  /*3540*/  PRMT R6, R16, 0x8880, RZ ;  /* 0x0000888010067816 */ /* 0x004fca00000000ff */
[----:B------:R-:W-:-:S07]  /*3550*/  IMAD R6, R6, R18, RZ ;  /* 0x0000001206067224 */ /* 0x000fce00078e02ff */
.L_x_42:
[----:B------:R-:W-:Y:S05]  /*3560*/  BSYNC B1 ;  /* 0x0000000000017941 */ /* 0x000fea0003800000 */
.L_x_41:
[----:B-1----:R-:W2:Y:S01]  /*3570*/  LDL.LU R152, [R1+0x4] ;  /* 0x0000040001987983 */ /* 0x002ea20000300800 */
[----:B------:R-:W-:Y:S01]  /*3580*/  SHF.L.U64.HI R153, R12, 0x3, R13 ;  /* 0x000000030c997819 */ /* 0x000fe2000001020d */
[----:B------:R-:W-:Y:S01]  /*3590*/  BSSY B1, `(.L_x_43) ;  /* 0x0000012000017945 */ /* 0x000fe20003800000 */
[C---:B------:R-:W-:Y:S02]  /*35a0*/  ISETP.LT.OR P3, PT, R0.reuse, 0x9, !P3 ;  /* 0x000000090000780c */ /* 0x040fe40005f61670 */
[----:B------:R-:W-:Y:S01]  /*35b0*/  ISETP.LT.OR P2, PT, R0, 0x9, !P2 ;  /* 0x000000090000780c */ /* 0x000fe20005741670 */
[----:B--2---:R-:W-:Y:S02]  /*35c0*/  @!P0 IMAD R9, R152, R17, R6 ;  /* 0x0000001198098224 */ /* 0x004fe400078e0206 */
[----:B------:R-:W-:-:S03]  /*35d0*/  IMAD.SHL.U32 R152, R12, 0x8, RZ ;  /* 0x000000080c987824 */ /* 0x000fc600078e00ff */
[----:B------:R1:W-:Y:S02]  /*35e0*/  @!P0 STG.E.U8 desc[UR52][R2.64+0x1], R9 ;  /* 0x0000010902008986 */ /* 0x0003e4000c101134 */
[----:B-1----:R-:W-:-:S04]  /*35f0*/  IMAD.WIDE.U32 R8, R8, R12, R152 ;  /* 0x0000000c08087225 */ /* 0x002fc800078e0098 */
[----:B------:R-:W-:Y:S01]  /*3600*/  IMAD.IADD R9, R23, 0x1, R9 ;  /* 0x0000000117097824 */ /* 0x000fe200078e0209 */
[----:B------:R-:W-:-:S04]  /*3610*/  IADD3 R8, P0, P1, R14, R20, R8 ;  /* 0x000000140e087210 */ /* 0x000fc8000791e008 */
[----:B------:R-:W-:Y:S02]  /*3620*/  IADD3.X R9, R15, R21, R9, P0, P1 ;  /* 0x000000150f097210 */ /* 0x000fe400007e2409 */
[C---:B------:R-:W-:Y:S02]  /*3630*/  ISETP.GE.AND P1, PT, R7.reuse, 0x9, PT ;  /* 0x000000090700780c */ /* 0x040fe40003f26270 */
[----:B------:R-:W-:Y:S02]  /*3640*/  ISETP.GE.AND P0, PT, R7, 0xa, PT ;  /* 0x0000000a0700780c */ /* 0x000fe40003f06270 */
[C---:B------:R-:W-:Y:S02]  /*3650*/  ISETP.LT.OR P4, PT, R0.reuse, 0x1, !P1 ;  /* 0x000000010000780c */ /* 0x040fe40004f81670 */
[----:B------:R-:W-:Y:S01]  /*3660*/  ISETP.LT.OR P5, PT, R0, 0x1, !P0 ;  /* 0x000000010000780c */ /* 0x000fe200047a1670 */
[----:B------:R-:W-:-:S12]  /*3670*/  @P3 BRA `(.L_x_44) ;  /* 0x00000000000c3947 */ /* 0x000fd80003800000 */
[----:B------:R-:W2:Y:S02]  /*3680*/  LDG.E.U8 R16, desc[UR52][R8.64] ;  /* 0x0000003408107981 */ /* 0x000ea4000c1e1100 */
[----:B--2---:R-:W-:-:S05]  /*3690*/  PRMT R6, R16, 0x8880, RZ ;  /* 0x0000888010067816 */ /* 0x004fca00000000ff */
[----:B------:R-:W-:-:S07]  /*36a0*/  IMAD R6, R6, R18, RZ ;  /* 0x0000001206067224 */ /* 0x000fce00078e02ff */
.L_x_44:
[----:B------:R-:W-:Y:S05]  /*36b0*/  BSYNC B1 ;  /* 0x0000000000017941 */ /* 0x000fea0003800000 */
.L_x_43:
[----:B------:R-:W2:Y:S01]  /*36c0*/  LDL.LU R12, [R1+0x8] ;  /* 0x00000800010c7983 */ /* 0x000ea20000300800 */
[----:B------:R-:W-:Y:S01]  /*36d0*/  BSSY B1, `(.L_x_45) ;  /* 0x0000007000017945 */ /* 0x000fe20003800000 */
[----:B--2---:R-:W-:-:S05]  /*36e0*/  @!P3 IMAD R12, R12, R17, R6 ;  /* 0x000000110c0cb224 */ /* 0x004fca00078e0206 */
[----:B------:R1:W-:Y:S01]  /*36f0*/  @!P3 STG.E.U8 desc[UR52][R4.64], R12 ;  /* 0x0000000c0400b986 */ /* 0x0003e2000c101134 */
[----:B------:R-:W-:Y:S05]  /*3700*/  @P2 BRA `(.L_x_46) ;  /* 0x00000000000c2947 */ /* 0x000fea0003800000 */
[----:B------:R-:W2:Y:S02]  /*3710*/  LDG.E.U8 R16, desc[UR52][R8.64+0x1] ;  /* 0x0000013408107981 */ /* 0x000ea4000c1e1100 */
[----:B--2---:R-:W-:-:S05]  /*3720*/  PRMT R6, R16, 0x8880, RZ ;  /* 0x0000888010067816 */ /* 0x004fca00000000ff */
[----:B------:R-:W-:-:S07]  /*3730*/  IMAD R6, R6, R18, RZ ;  /* 0x0000001206067224 */ /* 0x000fce00078e02ff */
.L_x_46:
[----:B------:R-:W-:Y:S05]  /*3740*/  BSYNC B1 ;  /* 0x0000000000017941 */ /* 0x000fea0003800000 */
.L_x_45:
[----:B-1----:R-:W2:Y:S01]  /*3750*/  LDL.LU R12, [R1+0xc] ;  /* 0x00000c00010c7983 */ /* 0x002ea20000300800 */
[----:B------:R-:W-:Y:S01]  /*3760*/  BSSY B1, `(.L_x_47) ;  /* 0x0000007000017945 */ /* 0x000fe20003800000 */
[----:B--2---:R-:W-:-:S05]  /*3770*/  @!P2 IMAD R12, R12, R17, R6 ;  /* 0x000000110c0ca224 */ /* 0x004fca00078e0206 */
[----:B------:R1:W-:Y:S01]  /*3780*/  @!P2 STG.E.U8 desc[UR52][R4.64+0x1], R12 ;  /* 0x0000010c0400a986 */ /* 0x0003e2000c101134 */
[----:B------:R-:W-:Y:S05]  /*3790*/  @P4 BRA `(.L_x_48) ;  /* 0x00000000000c4947 */ /* 0x000fea0003800000 */
[----:B------:R-:W2:Y:S02]  /*37a0*/  LDG.E.U8 R16, desc[UR52][R10.64+0x8] ;  /* 0x000008340a107981 */ /* 0x000ea4000c1e1100 */
[----:B--2---:R-:W-:-:S05]  /*37b0*/  PRMT R6, R16, 0x8880, RZ ;  /* 0x0000888010067816 */ /* 0x004fca00000000ff */
[----:B------:R-:W-:-:S07]  /*37c0*/  IMAD R6, R6, R18, RZ ;  /* 0x0000001206067224 */ /* 0x000fce00078e02ff */
.L_x_48:
[----:B------:R-:W-:Y:S05]  /*37d0*/  BSYNC B1 ;  /* 0x0000000000017941 */ /* 0x000fea0003800000 */
.L_x_47:
        /* <DEDUP_REMOVED lines=8> */
.L_x_50:
[----:B------:R-:W-:Y:S05]  /*3860*/  BSYNC B1 ;  /* 0x0000000000017941 */ /* 0x000fea0003800000 */
.L_x_49:
[----:B-1----:R-:W2:Y:S01]  /*3870*/  LDL.LU R12, [R1+0x14] ;  /* 0x00001400010c7983 */ /* 0x002ea20000300800 */
[C---:B------:R-:W-:Y:S01]  /*3880*/  ISETP.LT.OR P1, PT, R0.reuse, 0x9, !P1 ;  /* 0x000000090000780c */ /* 0x040fe20004f21670 */
[----:B------:R-:W-:Y:S01]  /*3890*/  BSSY B1, `(.L_x_51) ;  /* 0x000000c000017945 */ /* 0x000fe20003800000 */
[C---:B------:R-:W-:Y:S02]  /*38a0*/  ISETP.GE.AND P3, PT, R7.reuse, 0x11, PT ;  /* 0x000000110700780c */ /* 0x040fe40003f66270 */
[----:B------:R-:W-:Y:S02]  /*38b0*/  ISETP.GE.AND P2, PT, R7, 0x12, PT ;  /* 0x000000120700780c */ /* 0x000fe40003f46270 */
[C---:B------:R-:W-:Y:S02]  /*38c0*/  ISETP.LT.OR P0, PT, R0.reuse, 0x9, !P0 ;  /* 0x000000090000780c */ /* 0x040fe40004701670 */
[----:B------:R-:W-:Y:S01]  /*38d0*/  ISETP.LT.OR P4, PT, R0, 0x1, !P3 ;  /* 0x000000010000780c */ /* 0x000fe20005f81670 */
[----:B--2---:R-:W-:-:S05]  /*38e0*/  @!P5 IMAD R12, R12, R17, R6 ;  /* 0x000000110c0cd224 */ /* 0x004fca00078e0206 */
[----:B------:R1:W-:Y:S01]  /*38f0*/  @!P5 STG.E.U8 desc[UR52][R2.64+0x9], R12 ;  /* 0x0000090c0200d986 */ /* 0x0003e2000c101134 */
[----:B------:R-:W-:Y:S01]  /*3900*/  ISETP.LT.OR P5, PT, R0, 0x1, !P2 ;  /* 0x000000010000780c */ /* 0x000fe200057a1670 */
[----:B------:R-:W-:-:S12]  /*3910*/  @P1 BRA `(.L_x_52) ;  /* 0x00000000000c1947 */ /* 0x000fd80003800000 */
[----:B------:R-:W2:Y:S02]  /*3920*/  LDG.E.U8 R16, desc[UR52][R8.64+0x8] ;  /* 0x0000083408107981 */ /* 0x000ea4000c1e1100 */
[----:B--2---:R-:W-:-:S05]  /*3930*/  PRMT R6, R16, 0x8880, RZ ;  /* 0x0000888010067816 */ /* 0x004fca00000000ff */
[----:B------:R-:W-:-:S07]  /*3940*/  IMAD R6, R6, R18, RZ ;  /* 0x0000001206067224 */ /* 0x000fce00078e02ff */
.L_x_52:
[----:B------:R-:W-:Y:S05]  /*3950*/  BSYNC B1 ;  /* 0x0000000000017941 */ /* 0x000fea0003800000 */
.L_x_51:
        /* <DEDUP_REMOVED lines=8> */
.L_x_54:
[----:B------:R-:W-:Y:S05]  /*39e0*/  BSYNC B1 ;  /* 0x0000000000017941 */ /* 0x000fea0003800000 */
.L_x_53:
        /* <DEDUP_REMOVED lines=8> */
.L_x_56:
[----:B------:R-:W-:Y:S05]  /*3a70*/  BSYNC B1 ;  /* 0x0000000000017941 */ /* 0x000fea0003800000 */
.L_x_55:
        /* <DEDUP_REMOVED lines=8> */
.L_x_58:
[----:B------:R-:W-:Y:S05]  /*3b00*/  BSYNC B1 ;  /* 0x0000000000017941 */ /* 0x000fea0003800000 */
.L_x_57:
        /* <DEDUP_REMOVED lines=14> */
.L_x_60:
[----:B------:R-:W-:Y:S05]  /*3bf0*/  BSYNC B1 ;  /* 0x0000000000017941 */ /* 0x000fea0003800000 */
.L_x_59:
        /* <DEDUP_REMOVED lines=8> */
.L_x_62:
[----:B------:R-:W-:Y:S05]  /*3c80*/  BSYNC B1 ;  /* 0x0000000000017941 */ /* 0x000fea0003800000 */
.L_x_61:
        /* <DEDUP_REMOVED lines=8> */
.L_x_64:
[----:B------:R-:W-:Y:S05]  /*3d10*/  BSYNC B1 ;  /* 0x0000000000017941 */ /* 0x000fea0003800000 */
.L_x_63:
        /* <DEDUP_REMOVED lines=8> */
.L_x_66:
[----:B------:R-:W-:Y:S05]  /*3da0*/  BSYNC B1 ;  /* 0x0000000000017941 */ /* 0x000fea0003800000 */
.L_x_65:
        /* <DEDUP_REMOVED lines=14> */
.L_x_68:
[----:B------:R-:W-:Y:S05]  /*3e90*/  BSYNC B1 ;  /* 0x0000000000017941 */ /* 0x000fea0003800000 */
.L_x_67:
        /* <DEDUP_REMOVED lines=8> */
.L_x_70:
[----:B------:R-:W-:Y:S05]  /*3f20*/  BSYNC B1 ;  /* 0x0000000000017941 */ /* 0x000fea0003800000 */
.L_x_69:
        /* <DEDUP_REMOVED lines=8> */
.L_x_72:
[----:B------:R-:W-:Y:S05]  /*3fb0*/  BSYNC B1 ;  /* 0x0000000000017941 */ /* 0x000fea0003800000 */
.L_x_71:
        /* <DEDUP_REMOVED lines=8> */
.L_x_74:
[----:B------:R-:W-:Y:S05]  /*4040*/  BSYNC B1 ;  /* 0x0000000000017941 */ /* 0x000fea0003800000 */
.L_x_73:
        /* <DEDUP_REMOVED lines=14> */
.L_x_76:
[----:B------:R-:W-:Y:S05]  /*4130*/  BSYNC B1 ;  /* 0x0000000000017941 */ /* 0x000fea0003800000 */
.L_x_75:
        /* <DEDUP_REMOVED lines=8> */
.L_x_78:
[----:B------:R-:W-:Y:S05]  /*41c0*/  BSYNC B1 ;  /* 0x0000000000017941 */ /* 0x000fea0003800000 */
.L_x_77:
        /* <DEDUP_REMOVED lines=8> */
.L_x_80:
[----:B------:R-:W-:Y:S05]  /*4250*/  BSYNC B1 ;  /* 0x0000000000017941 */ /* 0x000fea0003800000 */
.L_x_79:
        /* <DEDUP_REMOVED lines=8> */
.L_x_82:
[----:B------:R-:W-:Y:S05]  /*42e0*/  BSYNC B1 ;  /* 0x0000000000017941 */ /* 0x000fea0003800000 */
.L_x_81:
        /* <DEDUP_REMOVED lines=14> */
.L_x_84:
[----:B------:R-:W-:Y:S05]  /*43d0*/  BSYNC B1 ;  /* 0x0000000000017941 */ /* 0x000fea0003800000 */
.L_x_83:
        /* <DEDUP_REMOVED lines=8> */
.L_x_86:
[----:B------:R-:W-:Y:S05]  /*4460*/  BSYNC B1 ;  /* 0x0000000000017941 */ /* 0x000fea0003800000 */
.L_x_85:
        /* <DEDUP_REMOVED lines=8> */
.L_x_88:
[----:B------:R-:W-:Y:S05]  /*44f0*/  BSYNC B1 ;  /* 0x0000000000017941 */ /* 0x000fea0003800000 */
.L_x_87:
        /* <DEDUP_REMOVED lines=8> */
.L_x_90:
[----:B------:R-:W-:Y:S05]  /*4580*/  BSYNC B1 ;  /* 0x0000000000017941 */ /* 0x000fea0003800000 */
.L_x_89:
        /* <DEDUP_REMOVED lines=14> */
.L_x_92:
[----:B------:R-:W-:Y:S05]  /*4670*/  BSYNC B1 ;  /* 0x0000000000017941 */ /* 0x000fea0003800000 */
.L_x_91:
        /* <DEDUP_REMOVED lines=8> */
.L_x_94:
[----:B------:R-:W-:Y:S05]  /*4700*/  BSYNC B1 ;  /* 0x0000000000017941 */ /* 0x000fea0003800000 */
.L_x_93:
        /* <DEDUP_REMOVED lines=8> */
.L_x_96:
[----:B------:R-:W-:Y:S05]  /*4790*/  BSYNC B1 ;  /* 0x0000000000017941 */ /* 0x000fea0003800000 */
.L_x_95:
        /* <DEDUP_REMOVED lines=8> */
.L_x_98:
[----:B------:R-:W-:Y:S05]  /*4820*/  BSYNC B1 ;  /* 0x0000000000017941 */ /* 0x000fea0003800000 */
.L_x_97:
        /* <DEDUP_REMOVED lines=14> */
.L_x_100:
[----:B------:R-:W-:Y:S05]  /*4910*/  BSYNC B1 ;  /* 0x0000000000017941 */ /* 0x000fea0003800000 */
.L_x_99:
        /* <DEDUP_REMOVED lines=8> */
.L_x_102:
[----:B------:R-:W-:Y:S05]  /*49a0*/  BSYNC B1 ;  /* 0x0000000000017941 */ /* 0x000fea0003800000 */
.L_x_101:
        /* <DEDUP_REMOVED lines=8> */
.L_x_104:
[----:B------:R-:W-:Y:S05]  /*4a30*/  BSYNC B1 ;  /* 0x0000000000017941 */ /* 0x000fea0003800000 */
.L_x_103:
        /* <DEDUP_REMOVED lines=8> */
.L_x_106:
[----:B------:R-:W-:Y:S05]  /*4ac0*/  BSYNC B1 ;  /* 0x0000000000017941 */ /* 0x000fea0003800000 */
.L_x_105:
        /* <DEDUP_REMOVED lines=14> */
.L_x_108:
[----:B------:R-:W-:Y:S05]  /*4bb0*/  BSYNC B1 ;  /* 0x0000000000017941 */ /* 0x000fea0003800000 */
.L_x_107:
        /* <DEDUP_REMOVED lines=8> */
.L_x_110:
[----:B------:R-:W-:Y:S05]  /*4c40*/  BSYNC B1 ;  /* 0x0000000000017941 */ /* 0x000fea0003800000 */
.L_x_109:
        /* <DEDUP_REMOVED lines=8> */
.L_x_112:
[----:B------:R-:W-:Y:S05]  /*4cd0*/  BSYNC B1 ;  /* 0x0000000000017941 */ /* 0x000fea0003800000 */
.L_x_111:
        /* <DEDUP_REMOVED lines=8> */
.L_x_114:
[----:B------:R-:W-:Y:S05]  /*4d60*/  BSYNC B1 ;  /* 0x0000000000017941 */ /* 0x000fea0003800000 */
.L_x_113:
        /* <DEDUP_REMOVED lines=14> */
.L_x_116:
[----:B------:R-:W-:Y:S05]  /*4e50*/  BSYNC B1 ;  /* 0x0000000000017941 */ /* 0x000fea0003800000 */
.L_x_115:
        /* <DEDUP_REMOVED lines=8> */
.L_x_118:
[----:B------:R-:W-:Y:S05]  /*4ee0*/  BSYNC B1 ;  /* 0x0000000000017941 */ /* 0x000fea0003800000 */
.L_x_117:
        /* <DEDUP_REMOVED lines=8> */
.L_x_120:
[----:B------:R-:W-:Y:S05]  /*4f70*/  BSYNC B1 ;  /* 0x0000000000017941 */ /* 0x000fea0003800000 */
.L_x_119:
        /* <DEDUP_REMOVED lines=8> */
.L_x_122:
[----:B------:R-:W-:Y:S05]  /*5000*/  BSYNC B1 ;  /* 0x0000000000017941 */ /* 0x000fea0003800000 */
.L_x_121:
        /* <DEDUP_REMOVED lines=14> */
.L_x_124:
[----:B------:R-:W-:Y:S05]  /*50f0*/  BSYNC B1 ;  /* 0x0000000000017941 */ /* 0x000fea0003800000 */
.L_x_123:
[----:B-1----:R-:W2:Y:S01]  /*5100*/  LDL.LU R12, [R1+0xa8] ;  /* 0x0000a800010c7983 */ /* 0x002ea20000300800 */
[----:B------:R-:W-:Y:S01]  /*5110*/  BSSY B1, `(.L_x_125) ;  /* 0x0000007000017945 */ /* 0x000fe20003800000 */
[----:B--2---:R-:W-:-:S05]  /*5120*/  @!P3 IMAD R13, R12, R17, R6 ;  /* 0x000000110c0db224 */ /* 0x004fca00078e0206 */
[----:B------:R1:W-:Y:S01]  /*5130*/  @!P3 STG.E.U8 desc[UR52][R4.64+0x50], R13 ;  /* 0x0000500d0400b986 */ /* 0x0003e2000c101134 */
[----:B------:R-:W-:Y:S05]  /*5140*/  @P2 BRA `(.L_x_126) ;  /* 0x00000000000c2947 */ /* 0x000fea0003800000 */
[----:B------:R-:W1:Y:S02]  /*5150*/  LDG.E.U8 R16, desc[UR52][R8.64+0x51] ;  /* 0x0000513408107981 */ /* 0x000e64000c1e1100 */
[----:B-1----:R-:W-:-:S05]  /*5160*/  PRMT R13, R16, 0x8880, RZ ;  /* 0x00008880100d7816 */ /* 0x002fca00000000ff */
[----:B------:R-:W-:-:S07]  /*5170*/  IMAD R6, R13, R18, RZ ;  /* 0x000000120d067224 */ /* 0x000fce00078e02ff */
.L_x_126:
[----:B------:R-:W-:Y:S05]  /*5180*/  BSYNC B1 ;  /* 0x0000000000017941 */ /* 0x000fea0003800000 */
.L_x_125:
[----:B------:R-:W1:Y:S01]  /*5190*/  LDL.LU R12, [R1+0xac] ;  /* 0x0000ac00010c7983 */ /* 0x000e620000300800 */
[----:B------:R-:W-:Y:S01]  /*51a0*/  BSSY B1, `(.L_x_127) ;  /* 0x0000007000017945 */ /* 0x000fe20003800000 */
[----:B-1----:R-:W-:-:S05]  /*51b0*/  @!P2 IMAD R13, R12, R17, R6 ;  /* 0x000000110c0da224 */ /* 0x002fca00078e0206 */
[----:B------:R1:W-:Y:S01]  /*51c0*/  @!P2 STG.E.U8 desc[UR52][R4.64+0x51], R13 ;  /* 0x0000510d0400a986 */ /* 0x0003e2000c101134 */
[----:B------:R-:W-:Y:S05]  /*51d0*/  @P5 BRA `(.L_x_128) ;  /* 0x00000000000c5947 */ /* 0x000fea0003800000 */
[----:B------:R-:W1:Y:S02]  /*51e0*/  LDG.E.U8 R16, desc[UR52][R10.64+0x58] ;  /* 0x000058340a107981 */ /* 0x000e64000c1e1100 */
[----:B-1----:R-:W-:-:S05]  /*51f0*/  PRMT R13, R16, 0x8880, RZ ;  /* 0x00008880100d7816 */ /* 0x002fca00000000ff */
[----:B------:R-:W-:-:S07]  /*5200*/  IMAD R6, R13, R18, RZ ;  /* 0x000000120d067224 */ /* 0x000fce00078e02ff */
.L_x_128:
[----:B------:R-:W-:Y:S05]  /*5210*/  BSYNC B1 ;  /* 0x0000000000017941 */ /* 0x000fea0003800000 */
.L_x_127:
        /* <DEDUP_REMOVED lines=8> */
.L_x_130:
[----:B------:R-:W-:Y:S05]  /*52a0*/  BSYNC B1 ;  /* 0x0000000000017941 */ /* 0x000fea0003800000 */
.L_x_129:
[----:B------:R-:W1:Y:S01]  /*52b0*/  LDL.LU R12, [R1+0xb4] ;  /* 0x0000b400010c7983 */ /* 0x000e620000300800 */
[C---:B------:R-:W-:Y:S01]  /*52c0*/  ISETP.LT.OR P1, PT, R0.reuse, 0x9, !P1 ;  /* 0x000000090000780c */ /* 0x040fe20004f21670 */
[----:B------:R-:W-:Y:S01]  /*52d0*/  BSSY B1, `(.L_x_131) ;  /* 0x000000c000017945 */ /* 0x000fe20003800000 */
[C---:B------:R-:W-:Y:S02]  /*52e0*/  ISETP.GE.AND P3, PT, R7.reuse, 0x61, PT ;  /* 0x000000610700780c */ /* 0x040fe40003f66270 */
[----:B------:R-:W-:Y:S02]  /*52f0*/  ISETP.GE.AND P2, PT, R7, 0x62, PT ;  /* 0x000000620700780c */ /* 0x000fe40003f46270 */
[C---:B------:R-:W-:Y:S02]  /*5300*/  ISETP.LT.OR P0, PT, R0.reuse, 0x9, !P0 ;  /* 0x000000090000780c */ /* 0x040fe40004701670 */
[----:B------:R-:W-:Y:S01]  /*5310*/  ISETP.LT.OR P5, PT, R0, 0x1, !P3 ;  /* 0x000000010000780c */ /* 0x000fe20005fa1670 */
[----:B-1----:R-:W-:-:S05]  /*5320*/  @!P4 IMAD R13, R12, R17, R6 ;  /* 0x000000110c0dc224 */ /* 0x002fca00078e0206 */
[----:B------:R1:W-:Y:S01]  /*5330*/  @!P4 STG.E.U8 desc[UR52][R2.64+0x59], R13 ;  /* 0x0000590d0200c986 */ /* 0x0003e2000c101134 */
[----:B------:R-:W-:Y:S01]  /*5340*/  ISETP.LT.OR P4, PT, R0, 0x1, !P2 ;  /* 0x000000010000780c */ /* 0x000fe20005781670 */
[----:B------:R-:W-:-:S12]  /*5350*/  @P1 BRA `(.L_x_132) ;  /* 0x00000000000c1947 */ /* 0x000fd80003800000 */
[----:B------:R-:W1:Y:S02]  /*5360*/  LDG.E.U8 R16, desc[UR52][R8.64+0x58] ;  /* 0x0000583408107981 */ /* 0x000e64000c1e1100 */
[----:B-1----:R-:W-:-:S05]  /*5370*/  PRMT R13, R16, 0x8880, RZ ;  /* 0x00008880100d7816 */ /* 0x002fca00000000ff */
[----:B------:R-:W-:-:S07]  /*5380*/  IMAD R6, R13, R18, RZ ;  /* 0x000000120d067224 */ /* 0x000fce00078e02ff */
.L_x_132:
[----:B------:R-:W-:Y:S05]  /*5390*/  BSYNC B1 ;  /* 0x0000000000017941 */ /* 0x000fea0003800000 */
.L_x_131:
        /* <DEDUP_REMOVED lines=8> */
.L_x_134:
[----:B------:R-:W-:Y:S05]  /*5420*/  BSYNC B1 ;  /* 0x0000000000017941 */ /* 0x000fea0003800000 */
.L_x_133:
        /* <DEDUP_REMOVED lines=8> */
.L_x_136:
[----:B------:R-:W-:Y:S05]  /*54b0*/  BSYNC B1 ;  /* 0x0000000000017941 */ /* 0x000fea0003800000 */
.L_x_135:
        /* <DEDUP_REMOVED lines=8> */
.L_x_138:
[----:B------:R-:W-:Y:S05]  /*5540*/  BSYNC B1 ;  /* 0x0000000000017941 */ /* 0x000fea0003800000 */
.L_x_137:
        /* <DEDUP_REMOVED lines=14> */
.L_x_140:
[----:B------:R-:W-:Y:S05]  /*5630*/  BSYNC B1 ;  /* 0x0000000000017941 */ /* 0x000fea0003800000 */
.L_x_139:
        /* <DEDUP_REMOVED lines=8> */
.L_x_142:
[----:B------:R-:W-:Y:S05]  /*56c0*/  BSYNC B1 ;  /* 0x0000000000017941 */ /* 0x000fea0003800000 */
.L_x_141:
        /* <DEDUP_REMOVED lines=8> */
.L_x_144:
[----:B------:R-:W-:Y:S05]  /*5750*/  BSYNC B1 ;  /* 0x0000000000017941 */ /* 0x000fea0003800000 */
.L_x_143:
        /* <DEDUP_REMOVED lines=8> */
.L_x_146:
[----:B------:R-:W-:Y:S05]  /*57e0*/  BSYNC B1 ;  /* 0x0000000000017941 */ /* 0x000fea0003800000 */
.L_x_145:
        /* <DEDUP_REMOVED lines=14> */
.L_x_148:
[----:B------:R-:W-:Y:S05]  /*58d0*/  BSYNC B1 ;  /* 0x0000000000017941 */ /* 0x000fea0003800000 */
.L_x_147:
        /* <DEDUP_REMOVED lines=8> */
.L_x_150:
[----:B------:R-:W-:Y:S05]  /*5960*/  BSYNC B1 ;  /* 0x0000000000017941 */ /* 0x000fea0003800000 */
.L_x_149:
        /* <DEDUP_REMOVED lines=8> */
.L_x_152:
[----:B------:R-:W-:Y:S05]  /*59f0*/  BSYNC B1 ;  /* 0x0000000000017941 */ /* 0x000fea0003800000 */
.L_x_151:
        /* <DEDUP_REMOVED lines=8> */
.L_x_154:
[----:B------:R-:W-:Y:S05]  /*5a80*/  BSYNC B1 ;  /* 0x0000000000017941 */ /* 0x000fea0003800000 */
.L_x_153:
        /* <DEDUP_REMOVED lines=14> */
.L_x_156:
[----:B------:R-:W-:Y:S05]  /*5b70*/  BSYNC B1 ;  /* 0x0000000000017941 */ /* 0x000fea0003800000 */
.L_x_155:
        /* <DEDUP_REMOVED lines=8> */
.L_x_158:
[----:B------:R-:W-:Y:S05]  /*5c00*/  BSYNC B1 ;  /* 0x0000000000017941 */ /* 0x000fea0003800000 */
.L_x_157:
        /* <DEDUP_REMOVED lines=8> */
.L_x_160:
[----:B------:R-:W-:Y:S05]  /*5c90*/  BSYNC B1 ;  /* 0x0000000000017941 */ /* 0x000fea0003800000 */
.L_x_159:
        /* <DEDUP_REMOVED lines=8> */
.L_x_162:
[----:B------:R-:W-:Y:S05]  /*5d20*/  BSYNC B1 ;  /* 0x0000000000017941 */ /* 0x000fea0003800000 */
.L_x_161:
        /* <DEDUP_REMOVED lines=14> */
.L_x_164:
[----:B------:R-:W-:Y:S05]  /*5e10*/  BSYNC B1 ;  /* 0x0000000000017941 */ /* 0x000fea0003800000 */
.L_x_163:
        /* <DEDUP_REMOVED lines=8> */
.L_x_166:
[----:B------:R-:W-:Y:S05]  /*5ea0*/  BSYNC B1 ;  /* 0x0000000000017941 */ /* 0x000fea0003800000 */
.L_x_165:
        /* <DEDUP_REMOVED lines=8> */
.L_x_168:
[----:B------:R-:W-:Y:S05]  /*5f30*/  BSYNC B1 ;  /* 0x0000000000017941 */ /* 0x000fea0003800000 */
.L_x_167:
        /* <DEDUP_REMOVED lines=8> */
.L_x_170:
[----:B------:R-:W-:Y:S05]  /*5fc0*/  BSYNC B1 ;  /* 0x0000000000017941 */ /* 0x000fea0003800000 */
.L_x_169:
        /* <DEDUP_REMOVED lines=14> */
.L_x_172:
[----:B------:R-:W-:Y:S05]  /*60b0*/  BSYNC B1 ;  /* 0x0000000000017941 */ /* 0x000fea0003800000 */
.L_x_171:
        /* <DEDUP_REMOVED lines=8> */
.L_x_174:
[----:B------:R-:W-:Y:S05]  /*6140*/  BSYNC B1 ;  /* 0x0000000000017941 */ /* 0x000fea0003800000 */
.L_x_173:
        /* <DEDUP_REMOVED lines=8> */
.L_x_176:
[----:B------:R-:W-:Y:S05]  /*61d0*/  BSYNC B1 ;  /* 0x0000000000017941 */ /* 0x000fea0003800000 */
.L_x_175:
        /* <DEDUP_REMOVED lines=8> */
.L_x_178:
[----:B------:R-:W-:Y:S05]  /*6260*/  BSYNC B1 ;  /* 0x0000000000017941 */ /* 0x000fea0003800000 */
.L_x_177:
        /* <DEDUP_REMOVED lines=14> */
.L_x_180:
[----:B------:R-:W-:Y:S05]  /*6350*/  BSYNC B1 ;  /* 0x0000000000017941 */ /* 0x000fea0003800000 */
.L_x_179:
        /* <DEDUP_REMOVED lines=8> */
.L_x_182:
[----:B------:R-:W-:Y:S05]  /*63e0*/  BSYNC B1 ;  /* 0x0000000000017941 */ /* 0x000fea0003800000 */
.L_x_181:
        /* <DEDUP_REMOVED lines=8> */
.L_x_184:
[----:B------:R-:W-:Y:S05]  /*6470*/  BSYNC B1 ;  /* 0x0000000000017941 */ /* 0x000fea0003800000 */
.L_x_183:
        /* <DEDUP_REMOVED lines=8> */
.L_x_186:
[----:B------:R-:W-:Y:S05]  /*6500*/  BSYNC B1 ;  /* 0x0000000000017941 */ /* 0x000fea0003800000 */
.L_x_185:
        /* <DEDUP_REMOVED lines=14> */
.L_x_188:
[----:B------:R-:W-:Y:S05]  /*65f0*/  BSYNC B1 ;  /* 0x0000000000017941 */ /* 0x000fea0003800000 */
.L_x_187:
        /* <DEDUP_REMOVED lines=8> */
.L_x_190:
[----:B------:R-:W-:Y:S05]  /*6680*/  BSYNC B1 ;  /* 0x0000000000017941 */ /* 0x000fea0003800000 */
.L_x_189:
        /* <DEDUP_REMOVED lines=8> */
.L_x_192:
[----:B------:R-:W-:Y:S05]  /*6710*/  BSYNC B1 ;  /* 0x0000000000017941 */ /* 0x000fea0003800000 */
.L_x_191:
        /* <DEDUP_REMOVED lines=8> */
.L_x_194:
[----:B------:R-:W-:Y:S05]  /*67a0*/  BSYNC B1 ;  /* 0x0000000000017941 */ /* 0x000fea0003800000 */
.L_x_193:
        /* <DEDUP_REMOVED lines=14> */
.L_x_196:
[----:B------:R-:W-:Y:S05]  /*6890*/  BSYNC B1 ;  /* 0x0000000000017941 */ /* 0x000fea0003800000 */
.L_x_195:
        /* <DEDUP_REMOVED lines=8> */
.L_x_198:
[----:B------:R-:W-:Y:S05]  /*6920*/  BSYNC B1 ;  /* 0x0000000000017941 */ /* 0x000fea0003800000 */
.L_x_197:
        /* <DEDUP_REMOVED lines=8> */
.L_x_200:
[----:B------:R-:W-:Y:S05]  /*69b0*/  BSYNC B1 ;  /* 0x0000000000017941 */ /* 0x000fea0003800000 */
.L_x_199:
        /* <DEDUP_REMOVED lines=8> */
.L_x_202:
[----:B------:R-:W-:Y:S05]  /*6a40*/  BSYNC B1 ;  /* 0x0000000000017941 */ /* 0x000fea0003800000 */
.L_x_201:
        /* <DEDUP_REMOVED lines=14> */
.L_x_204:
[----:B------:R-:W-:Y:S05]  /*6b30*/  BSYNC B1 ;  /* 0x0000000000017941 */ /* 0x000fea0003800000 */
.L_x_203:
        /* <DEDUP_REMOVED lines=8> */
.L_x_206:
[----:B------:R-:W-:Y:S05]  /*6bc0*/  BSYNC B1 ;  /* 0x0000000000017941 */ /* 0x000fea0003800000 */
.L_x_205:
        /* <DEDUP_REMOVED lines=8> */
.L_x_208:
[----:B------:R-:W-:Y:S05]  /*6c50*/  BSYNC B1 ;  /* 0x0000000000017941 */ /* 0x000fea0003800000 */
.L_x_207:
        /* <DEDUP_REMOVED lines=8> */
.L_x_210:
[----:B------:R-:W-:Y:S05]  /*6ce0*/  BSYNC B1 ;  /* 0x0000000000017941 */ /* 0x000fea0003800000 */
.L_x_209:
        /* <DEDUP_REMOVED lines=14> */
.L_x_212:
[----:B------:R-:W-:Y:S05]  /*6dd0*/  BSYNC B1 ;  /* 0x0000000000017941 */ /* 0x000fea0003800000 */
.L_x_211:
        /* <DEDUP_REMOVED lines=8> */
.L_x_214:
[----:B------:R-:W-:Y:S05]  /*6e60*/  BSYNC B1 ;  /* 0x0000000000017941 */ /* 0x000fea0003800000 */
.L_x_213:
        /* <DEDUP_REMOVED lines=8> */
.L_x_216:
[----:B------:R-:W-:Y:S05]  /*6ef0*/  BSYNC B1 ;  /* 0x0000000000017941 */ /* 0x000fea0003800000 */
.L_x_215:
        /* <DEDUP_REMOVED lines=8> */
.L_x_218:
[----:B------:R-:W-:Y:S05]  /*6f80*/  BSYNC B1 ;  /* 0x0000000000017941 */ /* 0x000fea0003800000 */
.L_x_217:
        /* <DEDUP_REMOVED lines=14> */
.L_x_220:
[----:B------:R-:W-:Y:S05]  /*7070*/  BSYNC B1 ;  /* 0x0000000000017941 */ /* 0x000fea0003800000 */
.L_x_219:
        /* <DEDUP_REMOVED lines=8> */
.L_x_222:
[----:B------:R-:W-:Y:S05]  /*7100*/  BSYNC B1 ;  /* 0x0000000000017941 */ /* 0x000fea0003800000 */
.L_x_221:
        /* <DEDUP_REMOVED lines=8> */
.L_x_224:
[----:B------:R-:W-:Y:S05]  /*7190*/  BSYNC B1 ;  /* 0x0000000000017941 */ /* 0x000fea0003800000 */
.L_x_223:
        /* <DEDUP_REMOVED lines=8> */
.L_x_226:
[----:B------:R-:W-:Y:S05]  /*7220*/  BSYNC B1 ;  /* 0x0000000000017941 */ /* 0x000fea0003800000 */
.L_x_225:
        /* <DEDUP_REMOVED lines=14> */
.L_x_228:
[----:B------:R-:W-:Y:S05]  /*7310*/  BSYNC B1 ;  /* 0x0000000000017941 */ /* 0x000fea0003800000 */
.L_x_227:
        /* <DEDUP_REMOVED lines=8> */
.L_x_230:
[----:B------:R-:W-:Y:S05]  /*73a0*/  BSYNC B1 ;  /* 0x0000000000017941 */ /* 0x000fea0003800000 */
.L_x_229:
        /* <DEDUP_REMOVED lines=8> */
.L_x_232:
[----:B------:R-:W-:Y:S05]  /*7430*/  BSYNC B1 ;  /* 0x0000000000017941 */ /* 0x000fea0003800000 */
.L_x_231:
        /* <DEDUP_REMOVED lines=8> */
.L_x_234:
[----:B------:R-:W-:Y:S05]  /*74c0*/  BSYNC B1 ;  /* 0x0000000000017941 */ /* 0x000fea0003800000 */
.L_x_233:
        /* <DEDUP_REMOVED lines=14> */
.L_x_236:
[----:B------:R-:W-:Y:S05]  /*75b0*/  BSYNC B1 ;  /* 0x0000000000017941 */ /* 0x000fea0003800000 */
.L_x_235:
        /* <DEDUP_REMOVED lines=8> */
.L_x_238:
[----:B------:R-:W-:Y:S05]  /*7640*/  BSYNC B1 ;  /* 0x0000000000017941 */ /* 0x000fea0003800000 */
.L_x_237:
        /* <DEDUP_REMOVED lines=8> */
.L_x_240:
[----:B------:R-:W-:Y:S05]  /*76d0*/  BSYNC B1 ;  /* 0x0000000000017941 */ /* 0x000fea0003800000 */
.L_x_239:
        /* <DEDUP_REMOVED lines=8> */
.L_x_242:
[----:B------:R-:W-:Y:S05]  /*7760*/  BSYNC B1 ;  /* 0x0000000000017941 */ /* 0x000fea0003800000 */
.L_x_241:
        /* <DEDUP_REMOVED lines=14> */
.L_x_244:
[----:B------:R-:W-:Y:S05]  /*7850*/  BSYNC B1 ;  /* 0x0000000000017941 */ /* 0x000fea0003800000 */
.L_x_243:
        /* <DEDUP_REMOVED lines=8> */
.L_x_246:
[----:B------:R-:W-:Y:S05]  /*78e0*/  BSYNC B1 ;  /* 0x0000000000017941 */ /* 0x000fea0003800000 */
.L_x_245:
        /* <DEDUP_REMOVED lines=8> */
.L_x_248:
[----:B------:R-:W-:Y:S05]  /*7970*/  BSYNC B1 ;  /* 0x0000000000017941 */ /* 0x000fea0003800000 */
.L_x_247:
        /* <DEDUP_REMOVED lines=8> */
.L_x_250:
[----:B------:R-:W-:Y:S05]  /*7a00*/  BSYNC B1 ;  /* 0x0000000000017941 */ /* 0x000fea0003800000 */
.L_x_249:
        /* <DEDUP_REMOVED lines=14> */
.L_x_252:
[----:B------:R-:W-:Y:S05]  /*7af0*/  BSYNC B1 ;  /* 0x0000000000017941 */ /* 0x000fea0003800000 */
.L_x_251:
        /* <DEDUP_REMOVED lines=8> */
.L_x_254:
[----:B------:R-:W-:Y:S05]  /*7b80*/  BSYNC B1 ;  /* 0x0000000000017941 */ /* 0x000fea0003800000 */
.L_x_253:
        /* <DEDUP_REMOVED lines=8> */
.L_x_256:
[----:B------:R-:W-:Y:S05]  /*7c10*/  BSYNC B1 ;  /* 0x0000000000017941 */ /* 0x000fea0003800000 */
.L_x_255:
        /* <DEDUP_REMOVED lines=8> */
.L_x_258:
[----:B------:R-:W-:Y:S05]  /*7ca0*/  BSYNC B1 ;  /* 0x0000000000017941 */ /* 0x000fea0003800000 */
.L_x_257:
        /* <DEDUP_REMOVED lines=14> */
.L_x_260:
[----:B------:R-:W-:Y:S05]  /*7d90*/  BSYNC B1 ;  /* 0x0000000000017941 */ /* 0x000fea0003800000 */
.L_x_259:
        /* <DEDUP_REMOVED lines=8> */
.L_x_262:
[----:B------:R-:W-:Y:S05]  /*7e20*/  BSYNC B1 ;  /* 0x0000000000017941 */ /* 0x000fea0003800000 */
.L_x_261:
        /* <DEDUP_REMOVED lines=8> */
.L_x_264:
[----:B------:R-:W-:Y:S05]  /*7eb0*/  BSYNC B1 ;  /* 0x0000000000017941 */ /* 0x000fea0003800000 */
.L_x_263:
        /* <DEDUP_REMOVED lines=8> */
.L_x_266:
[----:B------:R-:W-:Y:S05]  /*7f40*/  BSYNC B1 ;  /* 0x0000000000017941 */ /* 0x000fea0003800000 */
.L_x_265:
        /* <DEDUP_REMOVED lines=14> */
.L_x_268:
[----:B------:R-:W-:Y:S05]  /*8030*/  BSYNC B1 ;  /* 0x0000000000017941 */ /* 0x000fea0003800000 */
.L_x_267:
        /* <DEDUP_REMOVED lines=8> */
.L_x_270:
[----:B------:R-:W-:Y:S05]  /*80c0*/  BSYNC B1 ;  /* 0x0000000000017941 */ /* 0x000fea0003800000 */
.L_x_269:
        /* <DEDUP_REMOVED lines=8> */
.L_x_272:
[----:B------:R-:W-:Y:S05]  /*8150*/  BSYNC B1 ;  /* 0x0000000000017941 */ /* 0x000fea0003800000 */
.L_x_271:
        /* <DEDUP_REMOVED lines=8> */
.L_x_274:
[----:B------:R-:W-:Y:S05]  /*81e0*/  BSYNC B1 ;  /* 0x0000000000017941 */ /* 0x000fea0003800000 */
.L_x_273:
        /* <DEDUP_REMOVED lines=14> */
.L_x_276:
[----:B------:R-:W-:Y:S05]  /*82d0*/  BSYNC B1 ;  /* 0x0000000000017941 */ /* 0x000fea0003800000 */
.L_x_275:
        /* <DEDUP_REMOVED lines=8> */
.L_x_278:
[----:B------:R-:W-:Y:S05]  /*8360*/  BSYNC B1 ;  /* 0x0000000000017941 */ /* 0x000fea0003800000 */
.L_x_277:
        /* <DEDUP_REMOVED lines=8> */
.L_x_280:
[----:B------:R-:W-:Y:S05]  /*83f0*/  BSYNC B1 ;  /* 0x0000000000017941 */ /* 0x000fea0003800000 */
.L_x_279:
        /* <DEDUP_REMOVED lines=8> */
.L_x_282:
[----:B------:R-:W-:Y:S05]  /*8480*/  BSYNC B1 ;  /* 0x0000000000017941 */ /* 0x000fea0003800000 */
.L_x_281:
        /* <DEDUP_REMOVED lines=14> */
.L_x_284:
[----:B------:R-:W-:Y:S05]  /*8570*/  BSYNC B1 ;  /* 0x0000000000017941 */ /* 0x000fea0003800000 */
.L_x_283:
        /* <DEDUP_REMOVED lines=8> */
.L_x_286:
[----:B------:R-:W-:Y:S05]  /*8600*/  BSYNC B1 ;  /* 0x0000000000017941 */ /* 0x000fea0003800000 */
.L_x_285:
        /* <DEDUP_REMOVED lines=8> */
.L_x_288:
[----:B------:R-:W-:Y:S05]  /*8690*/  BSYNC B1 ;  /* 0x0000000000017941 */ /* 0x000fea0003800000 */
.L_x_287:
        /* <DEDUP_REMOVED lines=8> */
.L_x_290:
[----:B------:R-:W-:Y:S05]  /*8720*/  BSYNC B1 ;  /* 0x0000000000017941 */ /* 0x000fea0003800000 */
.L_x_289:
        /* <DEDUP_REMOVED lines=14> */
.L_x_292:
[----:B------:R-:W-:Y:S05]  /*8810*/  BSYNC B1 ;  /* 0x0000000000017941 */ /* 0x000fea0003800000 */
.L_x_291:
        /* <DEDUP_REMOVED lines=8> */
.L_x_294:
[----:B------:R-:W-:Y:S05]  /*88a0*/  BSYNC B1 ;  /* 0x0000000000017941 */ /* 0x000fea0003800000 */
.L_x_293:
        /* <DEDUP_REMOVED lines=8> */
.L_x_296:
[----:B------:R-:W-:Y:S05]  /*8930*/  BSYNC B1 ;  /* 0x0000000000017941 */ /* 0x000fea0003800000 */
.L_x_295:
[----:B-1----:R-:W-:Y:S01]  /*8940*/  @!P5 IMAD R13, R24, R17, R6 ;  /* 0x00000011180dd224 */ /* 0x002fe200078e0206 */
[----:B------:R-:W-:Y:S04]  /*8950*/  BSSY B1, `(.L_x_297) ;  /* 0x0000006000017945 */ /* 0x000fe80003800000 */
[----:B------:R1:W-:Y:S01]  /*8960*/  @!P5 STG.E.U8 desc[UR52][R2.64+0x100], R13 ;  /* 0x0001000d0200d986 */ /* 0x0003e2000c101134 */
[----:B------:R-:W-:Y:S05]  /*8970*/  @P4 BRA `(.L_x_298) ;  /* 0x00000000000c4947 */ /* 0x000fea0003800000 */
[----:B------:R-:W1:Y:S02]  /*8980*/  LDG.E.U8 R16, desc[UR52][R10.64+0x101] ;  /* 0x000101340a107981 */ /* 0x000e64000c1e1100 */
[----:B-1----:R-:W-:-:S05]  /*8990*/  PRMT R13, R16, 0x8880, RZ ;  /* 0x00008880100d7816 */ /* 0x002fca00000000ff */
[----:B------:R-:W-:-:S07]  /*89a0*/  IMAD R6, R13, R18, RZ ;  /* 0x000000120d067224 */ /* 0x000fce00078e02ff */
.L_x_298:
[----:B------:R-:W-:Y:S05]  /*89b0*/  BSYNC B1 ;  /* 0x0000000000017941 */ /* 0x000fea0003800000 */
.L_x_297:
[C---:B------:R-:W-:Y:S01]  /*89c0*/  ISETP.LT.OR P3, PT, R0.reuse, 0x9, !P3 ;  /* 0x000000090000780c */ /* 0x040fe20005f61670 */
[----:B------:R-:W-:Y:S01]  /*89d0*/  @!P4 IMAD R25, R25, R17, R6 ;  /* 0x000000111919c224 */ /* 0x000fe200078e0206 */
[C---:B------:R-:W-:Y:S01]  /*89e0*/  ISETP.GE.AND P1, PT, R7.reuse, 0x109, PT ;  /* 0x000001090700780c */ /* 0x040fe20003f26270 */
[----:B------:R-:W-:Y:S01]  /*89f0*/  BSSY B1, `(.L_x_299) ;  /* 0x000000a000017945 */ /* 0x000fe20003800000 */
[----:B------:R-:W-:Y:S02]  /*8a00*/  ISETP.GE.AND P0, PT, R7, 0x10a, PT ;  /* 0x0000010a0700780c */ /* 0x000fe40003f06270 */
[----:B------:R2:W-:Y:S01]  /*8a10*/  @!P4 STG.E.U8 desc[UR52][R2.64+0x101], R25 ;  /* 0x000101190200c986 */ /* 0x0005e2000c101134 */
[C---:B------:R-:W-:Y:S02]  /*8a20*/  ISETP.LT.OR P2, PT, R0.reuse, 0x9, !P2 ;  /* 0x000000090000780c */ /* 0x040fe40005741670 */
[C---:B------:R-:W-:Y:S02]  /*8a30*/  ISETP.LT.OR P5, PT, R0.reuse, 0x1, !P1 ;  /* 0x000000010000780c */ /* 0x040fe40004fa1670 */
[----:B------:R-:W-:-:S02]  /*8a40*/  ISETP.LT.OR P4, PT, R0, 0x1, !P0 ;  /* 0x000000010000780c */ /* 0x000fc40004781670 */
[----:B------:R-:W-:Y:S11]  /*8a50*/  @P3 BRA `(.L_x_300) ;  /* 0x00000000000c3947 */ /* 0x000ff60003800000 */
[----:B------:R-:W1:Y:S02]  /*8a60*/  LDG.E.U8 R16, desc[UR52][R8.64+0x100] ;  /* 0x0001003408107981 */ /* 0x000e64000c1e1100 */
[----:B-1----:R-:W-:-:S05]  /*8a70*/  PRMT R13, R16, 0x8880, RZ ;  /* 0x00008880100d7816 */ /* 0x002fca00000000ff */
[----:B------:R-:W-:-:S07]  /*8a80*/  IMAD R6, R13, R18, RZ ;  /* 0x000000120d067224 */ /* 0x000fce00078e02ff */
.L_x_300:
[----:B------:R-:W-:Y:S05]  /*8a90*/  BSYNC B1 ;  /* 0x0000000000017941 */ /* 0x000fea0003800000 */
.L_x_299:
[----:B-1----:R-:W-:Y:S01]  /*8aa0*/  @!P3 IMAD R13, R26, R17, R6 ;  /* 0x000000111a0db224 */ /* 0x002fe200078e0206 */
[----:B------:R-:W-:Y:S04]  /*8ab0*/  BSSY B1, `(.L_x_301) ;  /* 0x0000006000017945 */ /* 0x000fe80003800000 */
[----:B------:R1:W-:Y:S01]  /*8ac0*/  @!P3 STG.E.U8 desc[UR52][R4.64+0x100], R13 ;  /* 0x0001000d0400b986 */ /* 0x0003e2000c101134 */
[----:B------:R-:W-:Y:S05]  /*8ad0*/  @P2 BRA `(.L_x_302) ;  /* 0x00000000000c2947 */ /* 0x000fea0003800000 */
[----:B------:R-:W1:Y:S02]  /*8ae0*/  LDG.E.U8 R16, desc[UR52][R8.64+0x101] ;  /* 0x0001013408107981 */ /* 0x000e64000c1e1100 */
[----:B-1----:R-:W-:-:S05]  /*8af0*/  PRMT R13, R16, 0x8880, RZ ;  /* 0x00008880100d7816 */ /* 0x002fca00000000ff */
[----:B------:R-:W-:-:S07]  /*8b00*/  IMAD R6, R13, R18, RZ ;  /* 0x000000120d067224 */ /* 0x000fce00078e02ff */
.L_x_302:
[----:B------:R-:W-:Y:S05]  /*8b10*/  BSYNC B1 ;  /* 0x0000000000017941 */ /* 0x000fea0003800000 */
.L_x_301:
[----:B------:R-:W-:Y:S01]  /*8b20*/  @!P2 IMAD R27, R27, R17, R6 ;  /* 0x000000111b1ba224 */ /* 0x000fe200078e0206 */
[----:B------:R-:W-:Y:S04]  /*8b30*/  BSSY B1, `(.L_x_303) ;  /* 0x0000006000017945 */ /* 0x000fe80003800000 */
[----:B------:R3:W-:Y:S01]  /*8b40*/  @!P2 STG.E.U8 desc[UR52][R4.64+0x101], R27 ;  /* 0x0001011b0400a986 */ /* 0x0007e2000c101134 */
[----:B------:R-:W-:Y:S05]  /*8b50*/  @P5 BRA `(.L_x_304) ;  /* 0x00000000000c5947 */ /* 0x000fea0003800000 */
[----:B------:R-:W1:Y:S02]  /*8b60*/  LDG.E.U8 R16, desc[UR52][R10.64+0x108] ;  /* 0x000108340a107981 */ /* 0x000e64000c1e1100 */
[----:B-1----:R-:W-:-:S05]  /*8b70*/  PRMT R13, R16, 0x8880, RZ ;  /* 0x00008880100d7816 */ /* 0x002fca00000000ff */
[----:B------:R-:W-:-:S07]  /*8b80*/  IMAD R6, R13, R18, RZ ;  /* 0x000000120d067224 */ /* 0x000fce00078e02ff */
.L_x_304:
[----:B------:R-:W-:Y:S05]  /*8b90*/  BSYNC B1 ;  /* 0x0000000000017941 */ /* 0x000fea0003800000 */
.L_x_303:
[----:B-1----:R-:W-:Y:S01]  /*8ba0*/  @!P5 IMAD R13, R28, R17, R6 ;  /* 0x000000111c0dd224 */ /* 0x002fe200078e0206 */
[----:B------:R-:W-:Y:S04]  /*8bb0*/  BSSY B1, `(.L_x_305) ;  /* 0x0000006000017945 */ /* 0x000fe80003800000 */
[----:B------:R1:W-:Y:S01]  /*8bc0*/  @!P5 STG.E.U8 desc[UR52][R2.64+0x108], R13 ;  /* 0x0001080d0200d986 */ /* 0x0003e2000c101134 */
[----:B------:R-:W-:Y:S05]  /*8bd0*/  @P4 BRA `(.L_x_306) ;  /* 0x00000000000c4947 */ /* 0x000fea0003800000 */
[----:B------:R-:W1:Y:S02]  /*8be0*/  LDG.E.U8 R16, desc[UR52][R10.64+0x109] ;  /* 0x000109340a107981 */ /* 0x000e64000c1e1100 */
[----:B-1----:R-:W-:-:S05]  /*8bf0*/  PRMT R13, R16, 0x8880, RZ ;  /* 0x00008880100d7816 */ /* 0x002fca00000000ff */
[----:B------:R-:W-:-:S07]  /*8c00*/  IMAD R6, R13, R18, RZ ;  /* 0x000000120d067224 */ /* 0x000fce00078e02ff */
.L_x_306:
[----:B------:R-:W-:Y:S05]  /*8c10*/  BSYNC B1 ;  /* 0x0000000000017941 */ /* 0x000fea0003800000 */
.L_x_305:
        /* <DEDUP_REMOVED lines=13> */
.L_x_308:
[----:B------:R-:W-:Y:S05]  /*8cf0*/  BSYNC B1 ;  /* 0x0000000000017941 */ /* 0x000fea0003800000 */
.L_x_307:
[----:B-1----:R-:W-:Y:S01]  /*8d00*/  @!P1 IMAD R13, R30, R17, R6 ;  /* 0x000000111e0d9224 */ /* 0x002fe200078e0206 */
[----:B------:R-:W-:Y:S04]  /*8d10*/  BSSY B1, `(.L_x_309) ;  /* 0x0000006000017945 */ /* 0x000fe80003800000 */
[----:B------:R1:W-:Y:S01]  /*8d20*/  @!P1 STG.E.U8 desc[UR52][R4.64+0x108], R13 ;  /* 0x0001080d04009986 */ /* 0x0003e2000c101134 */
[----:B------:R-:W-:Y:S05]  /*8d30*/  @P0 BRA `(.L_x_310) ;  /* 0x00000000000c0947 */ /* 0x000fea0003800000 */
[----:B------:R-:W1:Y:S02]  /*8d40*/  LDG.E.U8 R16, desc[UR52][R8.64+0x109] ;  /* 0x0001093408107981 */ /* 0x000e64000c1e1100 */
[----:B-1----:R-:W-:-:S05]  /*8d50*/  PRMT R13, R16, 0x8880, RZ ;  /* 0x00008880100d7816 */ /* 0x002fca00000000ff */
[----:B------:R-:W-:-:S07]  /*8d60*/  IMAD R6, R13, R18, RZ ;  /* 0x000000120d067224 */ /* 0x000fce00078e02ff */
.L_x_310:
[----:B------:R-:W-:Y:S05]  /*8d70*/  BSYNC B1 ;  /* 0x0000000000017941 */ /* 0x000fea0003800000 */
.L_x_309:
[----:B------:R-:W-:Y:S01]  /*8d80*/  @!P0 IMAD R31, R31, R17, R6 ;  /* 0x000000111f1f8224 */ /* 0x000fe200078e0206 */
[----:B------:R-:W-:Y:S04]  /*8d90*/  BSSY B1, `(.L_x_311) ;  /* 0x0000006000017945 */ /* 0x000fe80003800000 */
[----:B------:R0:W-:Y:S01]  /*8da0*/  @!P0 STG.E.U8 desc[UR52][R4.64+0x109], R31 ;  /* 0x0001091f04008986 */ /* 0x0001e2000c101134 */
[----:B------:R-:W-:Y:S05]  /*8db0*/  @P5 BRA `(.L_x_312) ;  /* 0x00000000000c5947 */ /* 0x000fea0003800000 */
[----:B------:R-:W1:Y:S02]  /*8dc0*/  LDG.E.U8 R16, desc[UR52][R10.64+0x110] ;  /* 0x000110340a107981 */ /* 0x000e64000c1e1100 */
[----:B-1----:R-:W-:-:S05]  /*8dd0*/  PRMT R13, R16, 0x8880, RZ ;  /* 0x00008880100d7816 */ /* 0x002fca00000000ff */
[----:B------:R-:W-:-:S07]  /*8de0*/  IMAD R6, R13, R18, RZ ;  /* 0x000000120d067224 */ /* 0x000fce00078e02ff */
.L_x_312:
[----:B------:R-:W-:Y:S05]  /*8df0*/  BSYNC B1 ;  /* 0x0000000000017941 */ /* 0x000fea0003800000 */
.L_x_311:
[----:B-1----:R-:W-:Y:S01]  /*8e00*/  @!P5 IMAD R13, R32, R17, R6 ;  /* 0x00000011200dd224 */ /* 0x002fe200078e0206 */
[----:B------:R-:W-:Y:S04]  /*8e10*/  BSSY B1, `(.L_x_313) ;  /* 0x0000006000017945 */ /* 0x000fe80003800000 */
[----:B------:R1:W-:Y:S01]  /*8e20*/  @!P5 STG.E.U8 desc[UR52][R2.64+0x110], R13 ;  /* 0x0001100d0200d986 */ /* 0x0003e2000c101134 */
[----:B------:R-:W-:Y:S05]  /*8e30*/  @P4 BRA `(.L_x_314) ;  /* 0x00000000000c4947 */ /* 0x000fea0003800000 */
[----:B------:R-:W1:Y:S02]  /*8e40*/  LDG.E.U8 R16, desc[UR52][R10.64+0x111] ;  /* 0x000111340a107981 */ /* 0x000e64000c1e1100 */
[----:B-1----:R-:W-:-:S05]  /*8e50*/  PRMT R13, R16, 0x8880, RZ ;  /* 0x00008880100d7816 */ /* 0x002fca00000000ff */
[----:B------:R-:W-:-:S07]  /*8e60*/  IMAD R6, R13, R18, RZ ;  /* 0x000000120d067224 */ /* 0x000fce00078e02ff */
.L_x_314:
[----:B------:R-:W-:Y:S05]  /*8e70*/  BSYNC B1 ;  /* 0x0000000000017941 */ /* 0x000fea0003800000 */
.L_x_313:
        /* <DEDUP_REMOVED lines=13> */
.L_x_316:
[----:B------:R-:W-:Y:S05]  /*8f50*/  BSYNC B1 ;  /* 0x0000000000017941 */ /* 0x000fea0003800000 */
.L_x_315:
[----:B-1----:R-:W-:Y:S01]  /*8f60*/  @!P3 IMAD R13, R34, R17, R6 ;  /* 0x00000011220db224 */ /* 0x002fe200078e0206 */
[----:B------:R-:W-:Y:S04]  /*8f70*/  BSSY B1, `(.L_x_317) ;  /* 0x0000006000017945 */ /* 0x000fe80003800000 */
[----:B------:R1:W-:Y:S01]  /*8f80*/  @!P3 STG.E.U8 desc[UR52][R4.64+0x110], R13 ;  /* 0x0001100d0400b986 */ /* 0x0003e2000c101134 */
[----:B------:R-:W-:Y:S05]  /*8f90*/  @P2 BRA `(.L_x_318) ;  /* 0x00000000000c2947 */ /* 0x000fea0003800000 */
[----:B------:R-:W1:Y:S02]  /*8fa0*/  LDG.E.U8 R16, desc[UR52][R8.64+0x111] ;  /* 0x0001113408107981 */ /* 0x000e64000c1e1100 */
[----:B-1----:R-:W-:-:S05]  /*8fb0*/  PRMT R13, R16, 0x8880, RZ ;  /* 0x00008880100d7816 */ /* 0x002fca00000000ff */
[----:B------:R-:W-:-:S07]  /*8fc0*/  IMAD R6, R13, R18, RZ ;  /* 0x000000120d067224 */ /* 0x000fce00078e02ff */
.L_x_318:
[----:B------:R-:W-:Y:S05]  /*8fd0*/  BSYNC B1 ;  /* 0x0000000000017941 */ /* 0x000fea0003800000 */
.L_x_317:
[----:B------:R-:W-:Y:S01]  /*8fe0*/  @!P2 IMAD R35, R35, R17, R6 ;  /* 0x000000112323a224 */ /* 0x000fe200078e0206 */
[----:B------:R-:W-:Y:S04]  /*8ff0*/  BSSY B1, `(.L_x_319) ;  /* 0x0000006000017945 */ /* 0x000fe80003800000 */
[----:B------:R0:W-:Y:S01]  /*9000*/  @!P2 STG.E.U8 desc[UR52][R4.64+0x111], R35 ;  /* 0x000111230400a986 */ /* 0x0001e2000c101134 */
[----:B------:R-:W-:Y:S05]  /*9010*/  @P5 BRA `(.L_x_320) ;  /* 0x00000000000c5947 */ /* 0x000fea0003800000 */
[----:B------:R-:W1:Y:S02]  /*9020*/  LDG.E.U8 R16, desc[UR52][R10.64+0x118] ;  /* 0x000118340a107981 */ /* 0x000e64000c1e1100 */
[----:B-1----:R-:W-:-:S05]  /*9030*/  PRMT R13, R16, 0x8880, RZ ;  /* 0x00008880100d7816 */ /* 0x002fca00000000ff */
[----:B------:R-:W-:-:S07]  /*9040*/  IMAD R6, R13, R18, RZ ;  /* 0x000000120d067224 */ /* 0x000fce00078e02ff */
.L_x_320:
[----:B------:R-:W-:Y:S05]  /*9050*/  BSYNC B1 ;  /* 0x0000000000017941 */ /* 0x000fea0003800000 */
.L_x_319:
[----:B-1----:R-:W-:Y:S01]  /*9060*/  @!P5 IMAD R13, R36, R17, R6 ;  /* 0x00000011240dd224 */ /* 0x002fe200078e0206 */
[----:B------:R-:W-:Y:S04]  /*9070*/  BSSY B1, `(.L_x_321) ;  /* 0x0000006000017945 */ /* 0x000fe80003800000 */
[----:B------:R1:W-:Y:S01]  /*9080*/  @!P5 STG.E.U8 desc[UR52][R2.64+0x118], R13 ;  /* 0x0001180d0200d986 */ /* 0x0003e2000c101134 */
[----:B------:R-:W-:Y:S05]  /*9090*/  @P4 BRA `(.L_x_322) ;  /* 0x00000000000c4947 */ /* 0x000fea0003800000 */
[----:B------:R-:W1:Y:S02]  /*90a0*/  LDG.E.U8 R16, desc[UR52][R10.64+0x119] ;  /* 0x000119340a107981 */ /* 0x000e64000c1e1100 */
[----:B-1----:R-:W-:-:S05]  /*90b0*/  PRMT R13, R16, 0x8880, RZ ;  /* 0x00008880100d7816 */ /* 0x002fca00000000ff */
[----:B------:R-:W-:-:S07]  /*90c0*/  IMAD R6, R13, R18, RZ ;  /* 0x000000120d067224 */ /* 0x000fce00078e02ff */
.L_x_322:
[----:B------:R-:W-:Y:S05]  /*90d0*/  BSYNC B1 ;  /* 0x0000000000017941 */ /* 0x000fea0003800000 */
.L_x_321:
        /* <DEDUP_REMOVED lines=13> */
.L_x_324:
[----:B------:R-:W-:Y:S05]  /*91b0*/  BSYNC B1 ;  /* 0x0000000000017941 */ /* 0x000fea0003800000 */
.L_x_323:
[----:B-1----:R-:W-:Y:S01]  /*91c0*/  @!P1 IMAD R13, R38, R17, R6 ;  /* 0x00000011260d9224 */ /* 0x002fe200078e0206 */
[----:B------:R-:W-:Y:S04]  /*91d0*/  BSSY B1, `(.L_x_325) ;  /* 0x0000006000017945 */ /* 0x000fe80003800000 */
[----:B------:R1:W-:Y:S01]  /*91e0*/  @!P1 STG.E.U8 desc[UR52][R4.64+0x118], R13 ;  /* 0x0001180d04009986 */ /* 0x0003e2000c101134 */
[----:B------:R-:W-:Y:S05]  /*91f0*/  @P0 BRA `(.L_x_326) ;  /* 0x00000000000c0947 */ /* 0x000fea0003800000 */
[----:B------:R-:W1:Y:S02]  /*9200*/  LDG.E.U8 R16, desc[UR52][R8.64+0x119] ;  /* 0x0001193408107981 */ /* 0x000e64000c1e1100 */
[----:B-1----:R-:W-:-:S05]  /*9210*/  PRMT R13, R16, 0x8880, RZ ;  /* 0x00008880100d7816 */ /* 0x002fca00000000ff */
[----:B------:R-:W-:-:S07]  /*9220*/  IMAD R6, R13, R18, RZ ;  /* 0x000000120d067224 */ /* 0x000fce00078e02ff */
.L_x_326:
[----:B------:R-:W-:Y:S05]  /*9230*/  BSYNC B1 ;  /* 0x0000000000017941 */ /* 0x000fea0003800000 */
.L_x_325:
[----:B------:R-:W-:Y:S01]  /*9240*/  @!P0 IMAD R39, R39, R17, R6 ;  /* 0x0000001127278224 */ /* 0x000fe200078e0206 */
[----:B------:R-:W-:Y:S04]  /*9250*/  BSSY B1, `(.L_x_327) ;  /* 0x0000006000017945 */ /* 0x000fe80003800000 */
[----:B------:R0:W-:Y:S01]  /*9260*/  @!P0 STG.E.U8 desc[UR52][R4.64+0x119], R39 ;  /* 0x0001192704008986 */ /* 0x0001e2000c101134 */
[----:B------:R-:W-:Y:S05]  /*9270*/  @P5 BRA `(.L_x_328) ;  /* 0x00000000000c5947 */ /* 0x000fea0003800000 */
[----:B------:R-:W1:Y:S02]  /*9280*/  LDG.E.U8 R16, desc[UR52][R10.64+0x120] ;  /* 0x000120340a107981 */ /* 0x000e64000c1e1100 */
[----:B-1----:R-:W-:-:S05]  /*9290*/  PRMT R13, R16, 0x8880, RZ ;  /* 0x00008880100d7816 */ /* 0x002fca00000000ff */
[----:B------:R-:W-:-:S07]  /*92a0*/  IMAD R6, R13, R18, RZ ;  /* 0x000000120d067224 */ /* 0x000fce00078e02ff */
.L_x_328:
[----:B------:R-:W-:Y:S05]  /*92b0*/  BSYNC B1 ;  /* 0x0000000000017941 */ /* 0x000fea0003800000 */
.L_x_327:
[----:B-1----:R-:W-:Y:S01]  /*92c0*/  @!P5 IMAD R13, R40, R17, R6 ;  /* 0x00000011280dd224 */ /* 0x002fe200078e0206 */
[----:B------:R-:W-:Y:S04]  /*92d0*/  BSSY B1, `(.L_x_329) ;  /* 0x0000006000017945 */ /* 0x000fe80003800000 */
[----:B------:R1:W-:Y:S01]  /*92e0*/  @!P5 STG.E.U8 desc[UR52][R2.64+0x120], R13 ;  /* 0x0001200d0200d986 */ /* 0x0003e2000c101134 */
[----:B------:R-:W-:Y:S05]  /*92f0*/  @P4 BRA `(.L_x_330) ;  /* 0x00000000000c4947 */ /* 0x000fea0003800000 */
[----:B------:R-:W1:Y:S02]  /*9300*/  LDG.E.U8 R16, desc[UR52][R10.64+0x121] ;  /* 0x000121340a107981 */ /* 0x000e64000c1e1100 */
[----:B-1----:R-:W-:-:S05]  /*9310*/  PRMT R13, R16, 0x8880, RZ ;  /* 0x00008880100d7816 */ /* 0x002fca00000000ff */
[----:B------:R-:W-:-:S07]  /*9320*/  IMAD R6, R13, R18, RZ ;  /* 0x000000120d067224 */ /* 0x000fce00078e02ff */
.L_x_330:
[----:B------:R-:W-:Y:S05]  /*9330*/  BSYNC B1 ;  /* 0x0000000000017941 */ /* 0x000fea0003800000 */
.L_x_329:
        /* <DEDUP_REMOVED lines=13> */
.L_x_332:
[----:B------:R-:W-:Y:S05]  /*9410*/  BSYNC B1 ;  /* 0x0000000000017941 */ /* 0x000fea0003800000 */
.L_x_331:
[----:B-1----:R-:W-:Y:S01]  /*9420*/  @!P3 IMAD R13, R42, R17, R6 ;  /* 0x000000112a0db224 */ /* 0x002fe200078e0206 */
[----:B------:R-:W-:Y:S04]  /*9430*/  BSSY B1, `(.L_x_333) ;  /* 0x0000006000017945 */ /* 0x000fe80003800000 */
[----:B------:R1:W-:Y:S01]  /*9440*/  @!P3 STG.E.U8 desc[UR52][R4.64+0x120], R13 ;  /* 0x0001200d0400b986 */ /* 0x0003e2000c101134 */
[----:B------:R-:W-:Y:S05]  /*9450*/  @P2 BRA `(.L_x_334) ;  /* 0x00000000000c2947 */ /* 0x000fea0003800000 */
[----:B------:R-:W1:Y:S02]  /*9460*/  LDG.E.U8 R16, desc[UR52][R8.64+0x121] ;  /* 0x0001213408107981 */ /* 0x000e64000c1e1100 */
[----:B-1----:R-:W-:-:S05]  /*9470*/  PRMT R13, R16, 0x8880, RZ ;  /* 0x00008880100d7816 */ /* 0x002fca00000000ff */
[----:B------:R-:W-:-:S07]  /*9480*/  IMAD R6, R13, R18, RZ ;  /* 0x000000120d067224 */ /* 0x000fce00078e02ff */
.L_x_334:
[----:B------:R-:W-:Y:S05]  /*9490*/  BSYNC B1 ;  /* 0x0000000000017941 */ /* 0x000fea0003800000 */
.L_x_333:
[----:B------:R-:W-:Y:S01]  /*94a0*/  @!P2 IMAD R43, R43, R17, R6 ;  /* 0x000000112b2ba224 */ /* 0x000fe200078e0206 */
[----:B------:R-:W-:Y:S04]  /*94b0*/  BSSY B1, `(.L_x_335) ;  /* 0x0000006000017945 */ /* 0x000fe80003800000 */
[----:B------:R0:W-:Y:S01]  /*94c0*/  @!P2 STG.E.U8 desc[UR52][R4.64+0x121], R43 ;  /* 0x0001212b0400a986 */ /* 0x0001e2000c101134 */
[----:B------:R-:W-:Y:S05]  /*94d0*/  @P5 BRA `(.L_x_336) ;  /* 0x00000000000c5947 */ /* 0x000fea0003800000 */
[----:B------:R-:W1:Y:S02]  /*94e0*/  LDG.E.U8 R16, desc[UR52][R10.64+0x128] ;  /* 0x000128340a107981 */ /* 0x000e64000c1e1100 */
[----:B-1----:R-:W-:-:S05]  /*94f0*/  PRMT R13, R16, 0x8880, RZ ;  /* 0x00008880100d7816 */ /* 0x002fca00000000ff */
[----:B------:R-:W-:-:S07]  /*9500*/  IMAD R6, R13, R18, RZ ;  /* 0x000000120d067224 */ /* 0x000fce00078e02ff */
.L_x_336:
[----:B------:R-:W-:Y:S05]  /*9510*/  BSYNC B1 ;  /* 0x0000000000017941 */ /* 0x000fea0003800000 */
.L_x_335:
[----:B-1----:R-:W-:Y:S01]  /*9520*/  @!P5 IMAD R13, R44, R17, R6 ;  /* 0x000000112c0dd224 */ /* 0x002fe200078e0206 */
[----:B------:R-:W-:Y:S04]  /*9530*/  BSSY B1, `(.L_x_337) ;  /* 0x0000006000017945 */ /* 0x000fe80003800000 */
[----:B------:R1:W-:Y:S01]  /*9540*/  @!P5 STG.E.U8 desc[UR52][R2.64+0x128], R13 ;  /* 0x0001280d0200d986 */ /* 0x0003e2000c101134 */
[----:B------:R-:W-:Y:S05]  /*9550*/  @P4 BRA `(.L_x_338) ;  /* 0x00000000000c4947 */ /* 0x000fea0003800000 */
[----:B------:R-:W1:Y:S02]  /*9560*/  LDG.E.U8 R16, desc[UR52][R10.64+0x129] ;  /* 0x000129340a107981 */ /* 0x000e64000c1e1100 */
[----:B-1----:R-:W-:-:S05]  /*9570*/  PRMT R13, R16, 0x8880, RZ ;  /* 0x00008880100d7816 */ /* 0x002fca00000000ff */
[----:B------:R-:W-:-:S07]  /*9580*/  IMAD R6, R13, R18, RZ ;  /* 0x000000120d067224 */ /* 0x000fce00078e02ff */
.L_x_338:
[----:B------:R-:W-:Y:S05]  /*9590*/  BSYNC B1 ;  /* 0x0000000000017941 */ /* 0x000fea0003800000 */
.L_x_337:
        /* <DEDUP_REMOVED lines=13> */
.L_x_340:
[----:B------:R-:W-:Y:S05]  /*9670*/  BSYNC B1 ;  /* 0x0000000000017941 */ /* 0x000fea0003800000 */
.L_x_339:
[----:B-1----:R-:W-:Y:S01]  /*9680*/  @!P1 IMAD R13, R46, R17, R6 ;  /* 0x000000112e0d9224 */ /* 0x002fe200078e0206 */
[----:B------:R-:W-:Y:S04]  /*9690*/  BSSY B1, `(.L_x_341) ;  /* 0x0000006000017945 */ /* 0x000fe80003800000 */
[----:B------:R1:W-:Y:S01]  /*96a0*/  @!P1 STG.E.U8 desc[UR52][R4.64+0x128], R13 ;  /* 0x0001280d04009986 */ /* 0x0003e2000c101134 */
[----:B------:R-:W-:Y:S05]  /*96b0*/  @P0 BRA `(.L_x_342) ;  /* 0x00000000000c0947 */ /* 0x000fea0003800000 */
[----:B------:R-:W1:Y:S02]  /*96c0*/  LDG.E.U8 R16, desc[UR52][R8.64+0x129] ;  /* 0x0001293408107981 */ /* 0x000e64000c1e1100 */
[----:B-1----:R-:W-:-:S05]  /*96d0*/  PRMT R13, R16, 0x8880, RZ ;  /* 0x00008880100d7816 */ /* 0x002fca00000000ff */
[----:B------:R-:W-:-:S07]  /*96e0*/  IMAD R6, R13, R18, RZ ;  /* 0x000000120d067224 */ /* 0x000fce00078e02ff */
.L_x_342:
[----:B------:R-:W-:Y:S05]  /*96f0*/  BSYNC B1 ;  /* 0x0000000000017941 */ /* 0x000fea0003800000 */
.L_x_341:
[----:B------:R-:W-:Y:S01]  /*9700*/  @!P0 IMAD R47, R47, R17, R6 ;  /* 0x000000112f2f8224 */ /* 0x000fe200078e0206 */
[----:B------:R-:W-:Y:S04]  /*9710*/  BSSY B1, `(.L_x_343) ;  /* 0x0000006000017945 */ /* 0x000fe80003800000 */
[----:B------:R0:W-:Y:S01]  /*9720*/  @!P0 STG.E.U8 desc[UR52][R4.64+0x129], R47 ;  /* 0x0001292f04008986 */ /* 0x0001e2000c101134 */
[----:B------:R-:W-:Y:S05]  /*9730*/  @P5 BRA `(.L_x_344) ;  /* 0x00000000000c5947 */ /* 0x000fea0003800000 */
[----:B------:R-:W1:Y:S02]  /*9740*/  LDG.E.U8 R16, desc[UR52][R10.64+0x130] ;  /* 0x000130340a107981 */ /* 0x000e64000c1e1100 */
[----:B-1----:R-:W-:-:S05]  /*9750*/  PRMT R13, R16, 0x8880, RZ ;  /* 0x00008880100d7816 */ /* 0x002fca00000000ff */
[----:B------:R-:W-:-:S07]  /*9760*/  IMAD R6, R13, R18, RZ ;  /* 0x000000120d067224 */ /* 0x000fce00078e02ff */
.L_x_344:
[----:B------:R-:W-:Y:S05]  /*9770*/  BSYNC B1 ;  /* 0x0000000000017941 */ /* 0x000fea0003800000 */
.L_x_343:
[----:B-1----:R-:W-:Y:S01]  /*9780*/  @!P5 IMAD R13, R48, R17, R6 ;  /* 0x00000011300dd224 */ /* 0x002fe200078e0206 */
[----:B------:R-:W-:Y:S04]  /*9790*/  BSSY B1, `(.L_x_345) ;  /* 0x0000006000017945 */ /* 0x000fe80003800000 */
[----:B------:R1:W-:Y:S01]  /*97a0*/  @!P5 STG.E.U8 desc[UR52][R2.64+0x130], R13 ;  /* 0x0001300d0200d986 */ /* 0x0003e2000c101134 */
[----:B------:R-:W-:Y:S05]  /*97b0*/  @P4 BRA `(.L_x_346) ;  /* 0x00000000000c4947 */ /* 0x000fea0003800000 */
[----:B------:R-:W1:Y:S02]  /*97c0*/  LDG.E.U8 R16, desc[UR52][R10.64+0x131] ;  /* 0x000131340a107981 */ /* 0x000e64000c1e1100 */
[----:B-1----:R-:W-:-:S05]  /*97d0*/  PRMT R13, R16, 0x8880, RZ ;  /* 0x00008880100d7816 */ /* 0x002fca00000000ff */
[----:B------:R-:W-:-:S07]  /*97e0*/  IMAD R6, R13, R18, RZ ;  /* 0x000000120d067224 */ /* 0x000fce00078e02ff */
.L_x_346:
[----:B------:R-:W-:Y:S05]  /*97f0*/  BSYNC B1 ;  /* 0x0000000000017941 */ /* 0x000fea0003800000 */
.L_x_345:
        /* <DEDUP_REMOVED lines=13> */
.L_x_348:
[----:B------:R-:W-:Y:S05]  /*98d0*/  BSYNC B1 ;  /* 0x0000000000017941 */ /* 0x000fea0003800000 */
.L_x_347:
[----:B-1----:R-:W-:Y:S01]  /*98e0*/  @!P3 IMAD R13, R50, R17, R6 ;  /* 0x00000011320db224 */ /* 0x002fe200078e0206 */
[----:B------:R-:W-:Y:S04]  /*98f0*/  BSSY B1, `(.L_x_349) ;  /* 0x0000006000017945 */ /* 0x000fe80003800000 */
[----:B------:R1:W-:Y:S01]  /*9900*/  @!P3 STG.E.U8 desc[UR52][R4.64+0x130], R13 ;  /* 0x0001300d0400b986 */ /* 0x0003e2000c101134 */
[----:B------:R-:W-:Y:S05]  /*9910*/  @P2 BRA `(.L_x_350) ;  /* 0x00000000000c2947 */ /* 0x000fea0003800000 */
[----:B------:R-:W1:Y:S02]  /*9920*/  LDG.E.U8 R16, desc[UR52][R8.64+0x131] ;  /* 0x0001313408107981 */ /* 0x000e64000c1e1100 */
[----:B-1----:R-:W-:-:S05]  /*9930*/  PRMT R13, R16, 0x8880, RZ ;  /* 0x00008880100d7816 */ /* 0x002fca00000000ff */
[----:B------:R-:W-:-:S07]  /*9940*/  IMAD R6, R13, R18, RZ ;  /* 0x000000120d067224 */ /* 0x000fce00078e02ff */
.L_x_350:
[----:B------:R-:W-:Y:S05]  /*9950*/  BSYNC B1 ;  /* 0x0000000000017941 */ /* 0x000fea0003800000 */
.L_x_349:
[----:B------:R-:W-:Y:S01]  /*9960*/  @!P2 IMAD R51, R51, R17, R6 ;  /* 0x000000113333a224 */ /* 0x000fe200078e0206 */
[----:B------:R-:W-:Y:S04]  /*9970*/  BSSY B1, `(.L_x_351) ;  /* 0x0000006000017945 */ /* 0x000fe80003800000 */
[----:B------:R0:W-:Y:S01]  /*9980*/  @!P2 STG.E.U8 desc[UR52][R4.64+0x131], R51 ;  /* 0x000131330400a986 */ /* 0x0001e2000c101134 */
[----:B------:R-:W-:Y:S05]  /*9990*/  @P5 BRA `(.L_x_352) ;  /* 0x00000000000c5947 */ /* 0x000fea0003800000 */
[----:B------:R-:W1:Y:S02]  /*99a0*/  LDG.E.U8 R16, desc[UR52][R10.64+0x138] ;  /* 0x000138340a107981 */ /* 0x000e64000c1e1100 */
[----:B-1----:R-:W-:-:S05]  /*99b0*/  PRMT R13, R16, 0x8880, RZ ;  /* 0x00008880100d7816 */ /* 0x002fca00000000ff */
[----:B------:R-:W-:-:S07]  /*99c0*/  IMAD R6, R13, R18, RZ ;  /* 0x000000120d067224 */ /* 0x000fce00078e02ff */
.L_x_352:
[----:B------:R-:W-:Y:S05]  /*99d0*/  BSYNC B1 ;  /* 0x0000000000017941 */ /* 0x000fea0003800000 */
.L_x_351:
[----:B-1----:R-:W-:Y:S01]  /*99e0*/  @!P5 IMAD R13, R52, R17, R6 ;  /* 0x00000011340dd224 */ /* 0x002fe200078e0206 */
[----:B------:R-:W-:Y:S04]  /*99f0*/  BSSY B1, `(.L_x_353) ;  /* 0x0000006000017945 */ /* 0x000fe80003800000 */
[----:B------:R1:W-:Y:S01]  /*9a00*/  @!P5 STG.E.U8 desc[UR52][R2.64+0x138], R13 ;  /* 0x0001380d0200d986 */ /* 0x0003e2000c101134 */
[----:B------:R-:W-:Y:S05]  /*9a10*/  @P4 BRA `(.L_x_354) ;  /* 0x00000000000c4947 */ /* 0x000fea0003800000 */
[----:B------:R-:W1:Y:S02]  /*9a20*/  LDG.E.U8 R16, desc[UR52][R10.64+0x139] ;  /* 0x000139340a107981 */ /* 0x000e64000c1e1100 */
[----:B-1----:R-:W-:-:S05]  /*9a30*/  PRMT R13, R16, 0x8880, RZ ;  /* 0x00008880100d7816 */ /* 0x002fca00000000ff */
[----:B------:R-:W-:-:S07]  /*9a40*/  IMAD R6, R13, R18, RZ ;  /* 0x000000120d067224 */ /* 0x000fce00078e02ff */
.L_x_354:
[----:B------:R-:W-:Y:S05]  /*9a50*/  BSYNC B1 ;  /* 0x0000000000017941 */ /* 0x000fea0003800000 */
.L_x_353:
        /* <DEDUP_REMOVED lines=13> */
.L_x_356:
[----:B------:R-:W-:Y:S05]  /*9b30*/  BSYNC B1 ;  /* 0x0000000000017941 */ /* 0x000fea0003800000 */
.L_x_355:
[----:B-1----:R-:W-:Y:S01]  /*9b40*/  @!P1 IMAD R13, R54, R17, R6 ;  /* 0x00000011360d9224 */ /* 0x002fe200078e0206 */
[----:B------:R-:W-:Y:S04]  /*9b50*/  BSSY B1, `(.L_x_357) ;  /* 0x0000006000017945 */ /* 0x000fe80003800000 */
[----:B------:R1:W-:Y:S01]  /*9b60*/  @!P1 STG.E.U8 desc[UR52][R4.64+0x138], R13 ;  /* 0x0001380d04009986 */ /* 0x0003e2000c101134 */
[----:B------:R-:W-:Y:S05]  /*9b70*/  @P0 BRA `(.L_x_358) ;  /* 0x00000000000c0947 */ /* 0x000fea0003800000 */
[----:B------:R-:W1:Y:S02]  /*9b80*/  LDG.E.U8 R16, desc[UR52][R8.64+0x139] ;  /* 0x0001393408107981 */ /* 0x000e64000c1e1100 */
[----:B-1----:R-:W-:-:S05]  /*9b90*/  PRMT R13, R16, 0x8880, RZ ;  /* 0x00008880100d7816 */ /* 0x002fca00000000ff */
[----:B------:R-:W-:-:S07]  /*9ba0*/  IMAD R6, R13, R18, RZ ;  /* 0x000000120d067224 */ /* 0x000fce00078e02ff */
.L_x_358:
[----:B------:R-:W-:Y:S05]  /*9bb0*/  BSYNC B1 ;  /* 0x0000000000017941 */ /* 0x000fea0003800000 */
.L_x_357:
[----:B------:R-:W-:Y:S01]  /*9bc0*/  @!P0 IMAD R55, R55, R17, R6 ;  /* 0x0000001137378224 */ /* 0x000fe200078e0206 */
[----:B------:R-:W-:Y:S04]  /*9bd0*/  BSSY B1, `(.L_x_359) ;  /* 0x0000006000017945 */ /* 0x000fe80003800000 */
[----:B------:R0:W-:Y:S01]  /*9be0*/  @!P0 STG.E.U8 desc[UR52][R4.64+0x139], R55 ;  /* 0x0001393704008986 */ /* 0x0001e2000c101134 */
[----:B------:R-:W-:Y:S05]  /*9bf0*/  @P5 BRA `(.L_x_360) ;  /* 0x00000000000c5947 */ /* 0x000fea0003800000 */
[----:B------:R-:W1:Y:S02]  /*9c00*/  LDG.E.U8 R16, desc[UR52][R10.64+0x140] ;  /* 0x000140340a107981 */ /* 0x000e64000c1e1100 */
[----:B-1----:R-:W-:-:S05]  /*9c10*/  PRMT R13, R16, 0x8880, RZ ;  /* 0x00008880100d7816 */ /* 0x002fca00000000ff */
[----:B------:R-:W-:-:S07]  /*9c20*/  IMAD R6, R13, R18, RZ ;  /* 0x000000120d067224 */ /* 0x000fce00078e02ff */
.L_x_360:
[----:B------:R-:W-:Y:S05]  /*9c30*/  BSYNC B1 ;  /* 0x0000000000017941 */ /* 0x000fea0003800000 */
.L_x_359:
[----:B-1----:R-:W-:Y:S01]  /*9c40*/  @!P5 IMAD R13, R56, R17, R6 ;  /* 0x00000011380dd224 */ /* 0x002fe200078e0206 */
[----:B------:R-:W-:Y:S04]  /*9c50*/  BSSY B1, `(.L_x_361) ;  /* 0x0000006000017945 */ /* 0x000fe80003800000 */
[----:B------:R1:W-:Y:S01]  /*9c60*/  @!P5 STG.E.U8 desc[UR52][R2.64+0x140], R13 ;  /* 0x0001400d0200d986 */ /* 0x0003e2000c101134 */
[----:B------:R-:W-:Y:S05]  /*9c70*/  @P4 BRA `(.L_x_362) ;  /* 0x00000000000c4947 */ /* 0x000fea0003800000 */
[----:B------:R-:W1:Y:S02]  /*9c80*/  LDG.E.U8 R16, desc[UR52][R10.64+0x141] ;  /* 0x000141340a107981 */ /* 0x000e64000c1e1100 */
[----:B-1----:R-:W-:-:S05]  /*9c90*/  PRMT R13, R16, 0x8880, RZ ;  /* 0x00008880100d7816 */ /* 0x002fca00000000ff */
[----:B------:R-:W-:-:S07]  /*9ca0*/  IMAD R6, R13, R18, RZ ;  /* 0x000000120d067224 */ /* 0x000fce00078e02ff */
.L_x_362:
[----:B------:R-:W-:Y:S05]  /*9cb0*/  BSYNC B1 ;  /* 0x0000000000017941 */ /* 0x000fea0003800000 */
.L_x_361:
        /* <DEDUP_REMOVED lines=13> */
.L_x_364:
[----:B------:R-:W-:Y:S05]  /*9d90*/  BSYNC B1 ;  /* 0x0000000000017941 */ /* 0x000fea0003800000 */
.L_x_363:
[----:B-1----:R-:W-:Y:S01]  /*9da0*/  @!P3 IMAD R13, R58, R17, R6 ;  /* 0x000000113a0db224 */ /* 0x002fe200078e0206 */
[----:B------:R-:W-:Y:S04]  /*9db0*/  BSSY B1, `(.L_x_365) ;  /* 0x0000006000017945 */ /* 0x000fe80003800000 */
[----:B------:R1:W-:Y:S01]  /*9dc0*/  @!P3 STG.E.U8 desc[UR52][R4.64+0x140], R13 ;  /* 0x0001400d0400b986 */ /* 0x0003e2000c101134 */
[----:B------:R-:W-:Y:S05]  /*9dd0*/  @P2 BRA `(.L_x_366) ;  /* 0x00000000000c2947 */ /* 0x000fea0003800000 */
[----:B------:R-:W1:Y:S02]  /*9de0*/  LDG.E.U8 R16, desc[UR52][R8.64+0x141] ;  /* 0x0001413408107981 */ /* 0x000e64000c1e1100 */
[----:B-1----:R-:W-:-:S05]  /*9df0*/  PRMT R13, R16, 0x8880, RZ ;  /* 0x00008880100d7816 */ /* 0x002fca00000000ff */
[----:B------:R-:W-:-:S07]  /*9e00*/  IMAD R6, R13, R18, RZ ;  /* 0x000000120d067224 */ /* 0x000fce00078e02ff */
.L_x_366:
[----:B------:R-:W-:Y:S05]  /*9e10*/  BSYNC B1 ;  /* 0x0000000000017941 */ /* 0x000fea0003800000 */
.L_x_365:
[----:B------:R-:W-:Y:S01]  /*9e20*/  @!P2 IMAD R59, R59, R17, R6 ;  /* 0x000000113b3ba224 */ /* 0x000fe200078e0206 */
[----:B------:R-:W-:Y:S04]  /*9e30*/  BSSY B1, `(.L_x_367) ;  /* 0x0000006000017945 */ /* 0x000fe80003800000 */
[----:B------:R0:W-:Y:S01]  /*9e40*/  @!P2 STG.E.U8 desc[UR52][R4.64+0x141], R59 ;  /* 0x0001413b0400a986 */ /* 0x0001e2000c101134 */
[----:B------:R-:W-:Y:S05]  /*9e50*/  @P5 BRA `(.L_x_368) ;  /* 0x00000000000c5947 */ /* 0x000fea0003800000 */
[----:B------:R-:W1:Y:S02]  /*9e60*/  LDG.E.U8 R16, desc[UR52][R10.64+0x148] ;  /* 0x000148340a107981 */ /* 0x000e64000c1e1100 */
[----:B-1----:R-:W-:-:S05]  /*9e70*/  PRMT R13, R16, 0x8880, RZ ;  /* 0x00008880100d7816 */ /* 0x002fca00000000ff */
[----:B------:R-:W-:-:S07]  /*9e80*/  IMAD R6, R13, R18, RZ ;  /* 0x000000120d067224 */ /* 0x000fce00078e02ff */
.L_x_368:
[----:B------:R-:W-:Y:S05]  /*9e90*/  BSYNC B1 ;  /* 0x0000000000017941 */ /* 0x000fea0003800000 */
.L_x_367:
[----:B-1----:R-:W-:Y:S01]  /*9ea0*/  @!P5 IMAD R13, R60, R17, R6 ;  /* 0x000000113c0dd224 */ /* 0x002fe200078e0206 */
[----:B------:R-:W-:Y:S04]  /*9eb0*/  BSSY B1, `(.L_x_369) ;  /* 0x0000006000017945 */ /* 0x000fe80003800000 */
[----:B------:R1:W-:Y:S01]  /*9ec0*/  @!P5 STG.E.U8 desc[UR52][R2.64+0x148], R13 ;  /* 0x0001480d0200d986 */ /* 0x0003e2000c101134 */
[----:B------:R-:W-:Y:S05]  /*9ed0*/  @P4 BRA `(.L_x_370) ;  /* 0x00000000000c4947 */ /* 0x000fea0003800000 */
[----:B------:R-:W1:Y:S02]  /*9ee0*/  LDG.E.U8 R16, desc[UR52][R10.64+0x149] ;  /* 0x000149340a107981 */ /* 0x000e64000c1e1100 */
[----:B-1----:R-:W-:-:S05]  /*9ef0*/  PRMT R13, R16, 0x8880, RZ ;  /* 0x00008880100d7816 */ /* 0x002fca00000000ff */
[----:B------:R-:W-:-:S07]  /*9f00*/  IMAD R6, R13, R18, RZ ;  /* 0x000000120d067224 */ /* 0x000fce00078e02ff */
.L_x_370:
[----:B------:R-:W-:Y:S05]  /*9f10*/  BSYNC B1 ;  /* 0x0000000000017941 */ /* 0x000fea0003800000 */
.L_x_369:
        /* <DEDUP_REMOVED lines=13> */
.L_x_372:
[----:B------:R-:W-:Y:S05]  /*9ff0*/  BSYNC B1 ;  /* 0x0000000000017941 */ /* 0x000fea0003800000 */
.L_x_371:
[----:B-1----:R-:W-:Y:S01]  /*a000*/  @!P1 IMAD R13, R62, R17, R6 ;  /* 0x000000113e0d9224 */ /* 0x002fe200078e0206 */
[----:B------:R-:W-:Y:S04]  /*a010*/  BSSY B1, `(.L_x_373) ;  /* 0x0000006000017945 */ /* 0x000fe80003800000 */
[----:B------:R1:W-:Y:S01]  /*a020*/  @!P1 STG.E.U8 desc[UR52][R4.64+0x148], R13 ;  /* 0x0001480d04009986 */ /* 0x0003e2000c101134 */
[----:B------:R-:W-:Y:S05]  /*a030*/  @P0 BRA `(.L_x_374) ;  /* 0x00000000000c0947 */ /* 0x000fea0003800000 */
[----:B------:R-:W1:Y:S02]  /*a040*/  LDG.E.U8 R16, desc[UR52][R8.64+0x149] ;  /* 0x0001493408107981 */ /* 0x000e64000c1e1100 */
[----:B-1----:R-:W-:-:S05]  /*a050*/  PRMT R13, R16, 0x8880, RZ ;  /* 0x00008880100d7816 */ /* 0x002fca00000000ff */
[----:B------:R-:W-:-:S07]  /*a060*/  IMAD R6, R13, R18, RZ ;  /* 0x000000120d067224 */ /* 0x000fce00078e02ff */
.L_x_374:
[----:B------:R-:W-:Y:S05]  /*a070*/  BSYNC B1 ;  /* 0x0000000000017941 */ /* 0x000fea0003800000 */
.L_x_373:
[----:B------:R-:W-:Y:S01]  /*a080*/  @!P0 IMAD R63, R63, R17, R6 ;  /* 0x000000113f3f8224 */ /* 0x000fe200078e0206 */
[----:B------:R-:W-:Y:S04]  /*a090*/  BSSY B1, `(.L_x_375) ;  /* 0x0000006000017945 */ /* 0x000fe80003800000 */
[----:B------:R0:W-:Y:S01]  /*a0a0*/  @!P0 STG.E.U8 desc[UR52][R4.64+0x149], R63 ;  /* 0x0001493f04008986 */ /* 0x0001e2000c101134 */
[----:B------:R-:W-:Y:S05]  /*a0b0*/  @P5 BRA `(.L_x_376) ;  /* 0x00000000000c5947 */ /* 0x000fea0003800000 */
[----:B------:R-:W1:Y:S02]  /*a0c0*/  LDG.E.U8 R16, desc[UR52][R10.64+0x150] ;  /* 0x000150340a107981 */ /* 0x000e64000c1e1100 */
[----:B-1----:R-:W-:-:S05]  /*a0d0*/  PRMT R13, R16, 0x8880, RZ ;  /* 0x00008880100d7816 */ /* 0x002fca00000000ff */
[----:B------:R-:W-:-:S07]  /*a0e0*/  IMAD R6, R13, R18, RZ ;  /* 0x000000120d067224 */ /* 0x000fce00078e02ff */
.L_x_376:
[----:B------:R-:W-:Y:S05]  /*a0f0*/  BSYNC B1 ;  /* 0x0000000000017941 */ /* 0x000fea0003800000 */
.L_x_375:
[----:B-1----:R-:W-:Y:S01]  /*a100*/  @!P5 IMAD R13, R64, R17, R6 ;  /* 0x00000011400dd224 */ /* 0x002fe200078e0206 */
[----:B------:R-:W-:Y:S04]  /*a110*/  BSSY B1, `(.L_x_377) ;  /* 0x0000006000017945 */ /* 0x000fe80003800000 */
[----:B------:R1:W-:Y:S01]  /*a120*/  @!P5 STG.E.U8 desc[UR52][R2.64+0x150], R13 ;  /* 0x0001500d0200d986 */ /* 0x0003e2000c101134 */
[----:B------:R-:W-:Y:S05]  /*a130*/  @P4 BRA `(.L_x_378) ;  /* 0x00000000000c4947 */ /* 0x000fea0003800000 */
[----:B------:R-:W1:Y:S02]  /*a140*/  LDG.E.U8 R16, desc[UR52][R10.64+0x151] ;  /* 0x000151340a107981 */ /* 0x000e64000c1e1100 */
[----:B-1----:R-:W-:-:S05]  /*a150*/  PRMT R13, R16, 0x8880, RZ ;  /* 0x00008880100d7816 */ /* 0x002fca00000000ff */
[----:B------:R-:W-:-:S07]  /*a160*/  IMAD R6, R13, R18, RZ ;  /* 0x000000120d067224 */ /* 0x000fce00078e02ff */
.L_x_378:
[----:B------:R-:W-:Y:S05]  /*a170*/  BSYNC B1 ;  /* 0x0000000000017941 */ /* 0x000fea0003800000 */
.L_x_377:
        /* <DEDUP_REMOVED lines=13> */
.L_x_380:
[----:B------:R-:W-:Y:S05]  /*a250*/  BSYNC B1 ;  /* 0x0000000000017941 */ /* 0x000fea0003800000 */
.L_x_379:
[----:B-1----:R-:W-:Y:S01]  /*a260*/  @!P3 IMAD R13, R66, R17, R6 ;  /* 0x00000011420db224 */ /* 0x002fe200078e0206 */
[----:B------:R-:W-:Y:S04]  /*a270*/  BSSY B1, `(.L_x_381) ;  /* 0x0000006000017945 */ /* 0x000fe80003800000 */
[----:B------:R1:W-:Y:S01]  /*a280*/  @!P3 STG.E.U8 desc[UR52][R4.64+0x150], R13 ;  /* 0x0001500d0400b986 */ /* 0x0003e2000c101134 */
[----:B------:R-:W-:Y:S05]  /*a290*/  @P2 BRA `(.L_x_382) ;  /* 0x00000000000c2947 */ /* 0x000fea0003800000 */
[----:B------:R-:W1:Y:S02]  /*a2a0*/  LDG.E.U8 R16, desc[UR52][R8.64+0x151] ;  /* 0x0001513408107981 */ /* 0x000e64000c1e1100 */
[----:B-1----:R-:W-:-:S05]  /*a2b0*/  PRMT R13, R16, 0x8880, RZ ;  /* 0x00008880100d7816 */ /* 0x002fca00000000ff */
[----:B------:R-:W-:-:S07]  /*a2c0*/  IMAD R6, R13, R18, RZ ;  /* 0x000000120d067224 */ /* 0x000fce00078e02ff */
.L_x_382:
[----:B------:R-:W-:Y:S05]  /*a2d0*/  BSYNC B1 ;  /* 0x0000000000017941 */ /* 0x000fea0003800000 */
.L_x_381:
[----:B------:R-:W-:Y:S01]  /*a2e0*/  @!P2 IMAD R67, R67, R17, R6 ;  /* 0x000000114343a224 */ /* 0x000fe200078e0206 */
[----:B------:R-:W-:Y:S04]  /*a2f0*/  BSSY B1, `(.L_x_383) ;  /* 0x0000006000017945 */ /* 0x000fe80003800000 */
[----:B------:R0:W-:Y:S01]  /*a300*/  @!P2 STG.E.U8 desc[UR52][R4.64+0x151], R67 ;  /* 0x000151430400a986 */ /* 0x0001e2000c101134 */
[----:B------:R-:W-:Y:S05]  /*a310*/  @P5 BRA `(.L_x_384) ;  /* 0x00000000000c5947 */ /* 0x000fea0003800000 */
[----:B------:R-:W1:Y:S02]  /*a320*/  LDG.E.U8 R16, desc[UR52][R10.64+0x158] ;  /* 0x000158340a107981 */ /* 0x000e64000c1e1100 */
[----:B-1----:R-:W-:-:S05]  /*a330*/  PRMT R13, R16, 0x8880, RZ ;  /* 0x00008880100d7816 */ /* 0x002fca00000000ff */
[----:B------:R-:W-:-:S07]  /*a340*/  IMAD R6, R13, R18, RZ ;  /* 0x000000120d067224 */ /* 0x000fce00078e02ff */
.L_x_384:
[----:B------:R-:W-:Y:S05]  /*a350*/  BSYNC B1 ;  /* 0x0000000000017941 */ /* 0x000fea0003800000 */
.L_x_383:
[----:B-1----:R-:W-:Y:S01]  /*a360*/  @!P5 IMAD R13, R68, R17, R6 ;  /* 0x00000011440dd224 */ /* 0x002fe200078e0206 */
[----:B------:R-:W-:Y:S04]  /*a370*/  BSSY B1, `(.L_x_385) ;  /* 0x0000006000017945 */ /* 0x000fe80003800000 */
[----:B------:R1:W-:Y:S01]  /*a380*/  @!P5 STG.E.U8 desc[UR52][R2.64+0x158], R13 ;  /* 0x0001580d0200d986 */ /* 0x0003e2000c101134 */
[----:B------:R-:W-:Y:S05]  /*a390*/  @P4 BRA `(.L_x_386) ;  /* 0x00000000000c4947 */ /* 0x000fea0003800000 */
[----:B------:R-:W1:Y:S02]  /*a3a0*/  LDG.E.U8 R16, desc[UR52][R10.64+0x159] ;  /* 0x000159340a107981 */ /* 0x000e64000c1e1100 */
[----:B-1----:R-:W-:-:S05]  /*a3b0*/  PRMT R13, R16, 0x8880, RZ ;  /* 0x00008880100d7816 */ /* 0x002fca00000000ff */
[----:B------:R-:W-:-:S07]  /*a3c0*/  IMAD R6, R13, R18, RZ ;  /* 0x000000120d067224 */ /* 0x000fce00078e02ff */
.L_x_386:
[----:B------:R-:W-:Y:S05]  /*a3d0*/  BSYNC B1 ;  /* 0x0000000000017941 */ /* 0x000fea0003800000 */
.L_x_385:
        /* <DEDUP_REMOVED lines=13> */
.L_x_388:
[----:B------:R-:W-:Y:S05]  /*a4b0*/  BSYNC B1 ;  /* 0x0000000000017941 */ /* 0x000fea0003800000 */
.L_x_387:
[----:B-1----:R-:W-:Y:S01]  /*a4c0*/  @!P1 IMAD R13, R70, R17, R6 ;  /* 0x00000011460d9224 */ /* 0x002fe200078e0206 */
[----:B------:R-:W-:Y:S04]  /*a4d0*/  BSSY B1, `(.L_x_389) ;  /* 0x0000006000017945 */ /* 0x000fe80003800000 */
[----:B------:R1:W-:Y:S01]  /*a4e0*/  @!P1 STG.E.U8 desc[UR52][R4.64+0x158], R13 ;  /* 0x0001580d04009986 */ /* 0x0003e2000c101134 */
[----:B------:R-:W-:Y:S05]  /*a4f0*/  @P0 BRA `(.L_x_390) ;  /* 0x00000000000c0947 */ /* 0x000fea0003800000 */
[----:B------:R-:W1:Y:S02]  /*a500*/  LDG.E.U8 R16, desc[UR52][R8.64+0x159] ;  /* 0x0001593408107981 */ /* 0x000e64000c1e1100 */
[----:B-1----:R-:W-:-:S05]  /*a510*/  PRMT R13, R16, 0x8880, RZ ;  /* 0x00008880100d7816 */ /* 0x002fca00000000ff */
[----:B------:R-:W-:-:S07]  /*a520*/  IMAD R6, R13, R18, RZ ;  /* 0x000000120d067224 */ /* 0x000fce00078e02ff */
.L_x_390:
[----:B------:R-:W-:Y:S05]  /*a530*/  BSYNC B1 ;  /* 0x0000000000017941 */ /* 0x000fea0003800000 */
.L_x_389:
[----:B------:R-:W-:Y:S01]  /*a540*/  @!P0 IMAD R71, R71, R17, R6 ;  /* 0x0000001147478224 */ /* 0x000fe200078e0206 */
[----:B------:R-:W-:Y:S04]  /*a550*/  BSSY B1, `(.L_x_391) ;  /* 0x0000006000017945 */ /* 0x000fe80003800000 */
[----:B------:R0:W-:Y:S01]  /*a560*/  @!P0 STG.E.U8 desc[UR52][R4.64+0x159], R71 ;  /* 0x0001594704008986 */ /* 0x0001e2000c101134 */
[----:B------:R-:W-:Y:S05]  /*a570*/  @P5 BRA `(.L_x_392) ;  /* 0x00000000000c5947 */ /* 0x000fea0003800000 */
[----:B------:R-:W1:Y:S02]  /*a580*/  LDG.E.U8 R16, desc[UR52][R10.64+0x160] ;  /* 0x000160340a107981 */ /* 0x000e64000c1e1100 */
[----:B-1----:R-:W-:-:S05]  /*a590*/  PRMT R13, R16, 0x8880, RZ ;  /* 0x00008880100d7816 */ /* 0x002fca00000000ff */
[----:B------:R-:W-:-:S07]  /*a5a0*/  IMAD R6, R13, R18, RZ ;  /* 0x000000120d067224 */ /* 0x000fce00078e02ff */
.L_x_392:
[----:B------:R-:W-:Y:S05]  /*a5b0*/  BSYNC B1 ;  /* 0x0000000000017941 */ /* 0x000fea0003800000 */
.L_x_391:
[----:B-1----:R-:W-:Y:S01]  /*a5c0*/  @!P5 IMAD R13, R72, R17, R6 ;  /* 0x00000011480dd224 */ /* 0x002fe200078e0206 */
[----:B------:R-:W-:Y:S04]  /*a5d0*/  BSSY B1, `(.L_x_393) ;  /* 0x0000006000017945 */ /* 0x000fe80003800000 */
[----:B------:R1:W-:Y:S01]  /*a5e0*/  @!P5 STG.E.U8 desc[UR52][R2.64+0x160], R13 ;  /* 0x0001600d0200d986 */ /* 0x0003e2000c101134 */
[----:B------:R-:W-:Y:S05]  /*a5f0*/  @P4 BRA `(.L_x_394) ;  /* 0x00000000000c4947 */ /* 0x000fea0003800000 */
[----:B------:R-:W1:Y:S02]  /*a600*/  LDG.E.U8 R16, desc[UR52][R10.64+0x161] ;  /* 0x000161340a107981 */ /* 0x000e64000c1e1100 */
[----:B-1----:R-:W-:-:S05]  /*a610*/  PRMT R13, R16, 0x8880, RZ ;  /* 0x00008880100d7816 */ /* 0x002fca00000000ff */
[----:B------:R-:W-:-:S07]  /*a620*/  IMAD R6, R13, R18, RZ ;  /* 0x000000120d067224 */ /* 0x000fce00078e02ff */
.L_x_394:
[----:B------:R-:W-:Y:S05]  /*a630*/  BSYNC B1 ;  /* 0x0000000000017941 */ /* 0x000fea0003800000 */
.L_x_393:
        /* <DEDUP_REMOVED lines=13> */
.L_x_396:
[----:B------:R-:W-:Y:S05]  /*a710*/  BSYNC B1 ;  /* 0x0000000000017941 */ /* 0x000fea0003800000 */
.L_x_395:
[----:B-1----:R-:W-:Y:S01]  /*a720*/  @!P3 IMAD R13, R74, R17, R6 ;  /* 0x000000114a0db224 */ /* 0x002fe200078e0206 */
[----:B------:R-:W-:Y:S04]  /*a730*/  BSSY B1, `(.L_x_397) ;  /* 0x0000006000017945 */ /* 0x000fe80003800000 */
[----:B------:R1:W-:Y:S01]  /*a740*/  @!P3 STG.E.U8 desc[UR52][R4.64+0x160], R13 ;  /* 0x0001600d0400b986 */ /* 0x0003e2000c101134 */
[----:B------:R-:W-:Y:S05]  /*a750*/  @P2 BRA `(.L_x_398) ;  /* 0x00000000000c2947 */ /* 0x000fea0003800000 */
[----:B------:R-:W1:Y:S02]  /*a760*/  LDG.E.U8 R16, desc[UR52][R8.64+0x161] ;  /* 0x0001613408107981 */ /* 0x000e64000c1e1100 */
[----:B-1----:R-:W-:-:S05]  /*a770*/  PRMT R13, R16, 0x8880, RZ ;  /* 0x00008880100d7816 */ /* 0x002fca00000000ff */
[----:B------:R-:W-:-:S07]  /*a780*/  IMAD R6, R13, R18, RZ ;  /* 0x000000120d067224 */ /* 0x000fce00078e02ff */
.L_x_398:
[----:B------:R-:W-:Y:S05]  /*a790*/  BSYNC B1 ;  /* 0x0000000000017941 */ /* 0x000fea0003800000 */
.L_x_397:
[----:B------:R-:W-:Y:S01]  /*a7a0*/  @!P2 IMAD R75, R75, R17, R6 ;  /* 0x000000114b4ba224 */ /* 0x000fe200078e0206 */
[----:B------:R-:W-:Y:S04]  /*a7b0*/  BSSY B1, `(.L_x_399) ;  /* 0x0000006000017945 */ /* 0x000fe80003800000 */
[----:B------:R0:W-:Y:S01]  /*a7c0*/  @!P2 STG.E.U8 desc[UR52][R4.64+0x161], R75 ;  /* 0x0001614b0400a986 */ /* 0x0001e2000c101134 */
[----:B------:R-:W-:Y:S05]  /*a7d0*/  @P5 BRA `(.L_x_400) ;  /* 0x00000000000c5947 */ /* 0x000fea0003800000 */
[----:B------:R-:W1:Y:S02]  /*a7e0*/  LDG.E.U8 R16, desc[UR52][R10.64+0x168] ;  /* 0x000168340a107981 */ /* 0x000e64000c1e1100 */
[----:B-1----:R-:W-:-:S05]  /*a7f0*/  PRMT R13, R16, 0x8880, RZ ;  /* 0x00008880100d7816 */ /* 0x002fca00000000ff */
[----:B------:R-:W-:-:S07]  /*a800*/  IMAD R6, R13, R18, RZ ;  /* 0x000000120d067224 */ /* 0x000fce00078e02ff */
.L_x_400:
[----:B------:R-:W-:Y:S05]  /*a810*/  BSYNC B1 ;  /* 0x0000000000017941 */ /* 0x000fea0003800000 */
.L_x_399:
[----:B-1----:R-:W-:Y:S01]  /*a820*/  @!P5 IMAD R13, R76, R17, R6 ;  /* 0x000000114c0dd224 */ /* 0x002fe200078e0206 */
[----:B------:R-:W-:Y:S04]  /*a830*/  BSSY B1, `(.L_x_401) ;  /* 0x0000006000017945 */ /* 0x000fe80003800000 */
[----:B------:R1:W-:Y:S01]  /*a840*/  @!P5 STG.E.U8 desc[UR52][R2.64+0x168], R13 ;  /* 0x0001680d0200d986 */ /* 0x0003e2000c101134 */
[----:B------:R-:W-:Y:S05]  /*a850*/  @P4 BRA `(.L_x_402) ;  /* 0x00000000000c4947 */ /* 0x000fea0003800000 */
[----:B------:R-:W1:Y:S02]  /*a860*/  LDG.E.U8 R16, desc[UR52][R10.64+0x169] ;  /* 0x000169340a107981 */ /* 0x000e64000c1e1100 */
[----:B-1----:R-:W-:-:S05]  /*a870*/  PRMT R13, R16, 0x8880, RZ ;  /* 0x00008880100d7816 */ /* 0x002fca00000000ff */
[----:B------:R-:W-:-:S07]  /*a880*/  IMAD R6, R13, R18, RZ ;  /* 0x000000120d067224 */ /* 0x000fce00078e02ff */
.L_x_402:
[----:B------:R-:W-:Y:S05]  /*a890*/  BSYNC B1 ;  /* 0x0000000000017941 */ /* 0x000fea0003800000 */
.L_x_401:
        /* <DEDUP_REMOVED lines=13> */
.L_x_404:
[----:B------:R-:W-:Y:S05]  /*a970*/  BSYNC B1 ;  /* 0x0000000000017941 */ /* 0x000fea0003800000 */
.L_x_403:
[----:B-1----:R-:W-:Y:S01]  /*a980*/  @!P1 IMAD R13, R78, R17, R6 ;  /* 0x000000114e0d9224 */ /* 0x002fe200078e0206 */
[----:B------:R-:W-:Y:S04]  /*a990*/  BSSY B1, `(.L_x_405) ;  /* 0x0000006000017945 */ /* 0x000fe80003800000 */
[----:B------:R1:W-:Y:S01]  /*a9a0*/  @!P1 STG.E.U8 desc[UR52][R4.64+0x168], R13 ;  /* 0x0001680d04009986 */ /* 0x0003e2000c101134 */
[----:B------:R-:W-:Y:S05]  /*a9b0*/  @P0 BRA `(.L_x_406) ;  /* 0x00000000000c0947 */ /* 0x000fea0003800000 */
[----:B------:R-:W1:Y:S02]  /*a9c0*/  LDG.E.U8 R16, desc[UR52][R8.64+0x169] ;  /* 0x0001693408107981 */ /* 0x000e64000c1e1100 */
[----:B-1----:R-:W-:-:S05]  /*a9d0*/  PRMT R13, R16, 0x8880, RZ ;  /* 0x00008880100d7816 */ /* 0x002fca00000000ff */
[----:B------:R-:W-:-:S07]  /*a9e0*/  IMAD R6, R13, R18, RZ ;  /* 0x000000120d067224 */ /* 0x000fce00078e02ff */
.L_x_406:
[----:B------:R-:W-:Y:S05]  /*a9f0*/  BSYNC B1 ;  /* 0x0000000000017941 */ /* 0x000fea0003800000 */
.L_x_405:
[----:B------:R-:W-:Y:S01]  /*aa00*/  @!P0 IMAD R79, R79, R17, R6 ;  /* 0x000000114f4f8224 */ /* 0x000fe200078e0206 */
[----:B------:R-:W-:Y:S04]  /*aa10*/  BSSY B1, `(.L_x_407) ;  /* 0x0000006000017945 */ /* 0x000fe80003800000 */
[----:B------:R0:W-:Y:S01]  /*aa20*/  @!P0 STG.E.U8 desc[UR52][R4.64+0x169], R79 ;  /* 0x0001694f04008986 */ /* 0x0001e2000c101134 */
[----:B------:R-:W-:Y:S05]  /*aa30*/  @P5 BRA `(.L_x_408) ;  /* 0x00000000000c5947 */ /* 0x000fea0003800000 */
[----:B------:R-:W1:Y:S02]  /*aa40*/  LDG.E.U8 R16, desc[UR52][R10.64+0x170] ;  /* 0x000170340a107981 */ /* 0x000e64000c1e1100 */
[----:B-1----:R-:W-:-:S05]  /*aa50*/  PRMT R13, R16, 0x8880, RZ ;  /* 0x00008880100d7816 */ /* 0x002fca00000000ff */
[----:B------:R-:W-:-:S07]  /*aa60*/  IMAD R6, R13, R18, RZ ;  /* 0x000000120d067224 */ /* 0x000fce00078e02ff */
.L_x_408:
[----:B------:R-:W-:Y:S05]  /*aa70*/  BSYNC B1 ;  /* 0x0000000000017941 */ /* 0x000fea0003800000 */
.L_x_407:
[----:B-1----:R-:W-:Y:S01]  /*aa80*/  @!P5 IMAD R13, R80, R17, R6 ;  /* 0x00000011500dd224 */ /* 0x002fe200078e0206 */
[----:B------:R-:W-:Y:S04]  /*aa90*/  BSSY B1, `(.L_x_409) ;  /* 0x0000006000017945 */ /* 0x000fe80003800000 */
[----:B------:R1:W-:Y:S01]  /*aaa0*/  @!P5 STG.E.U8 desc[UR52][R2.64+0x170], R13 ;  /* 0x0001700d0200d986 */ /* 0x0003e2000c101134 */
[----:B------:R-:W-:Y:S05]  /*aab0*/  @P4 BRA `(.L_x_410) ;  /* 0x00000000000c4947 */ /* 0x000fea0003800000 */
[----:B------:R-:W1:Y:S02]  /*aac0*/  LDG.E.U8 R16, desc[UR52][R10.64+0x171] ;  /* 0x000171340a107981 */ /* 0x000e64000c1e1100 */
[----:B-1----:R-:W-:-:S05]  /*aad0*/  PRMT R13, R16, 0x8880, RZ ;  /* 0x00008880100d7816 */ /* 0x002fca00000000ff */
[----:B------:R-:W-:-:S07]  /*aae0*/  IMAD R6, R13, R18, RZ ;  /* 0x000000120d067224 */ /* 0x000fce00078e02ff */
.L_x_410:
[----:B------:R-:W-:Y:S05]  /*aaf0*/  BSYNC B1 ;  /* 0x0000000000017941 */ /* 0x000fea0003800000 */
.L_x_409:
        /* <DEDUP_REMOVED lines=13> */
.L_x_412:
[----:B------:R-:W-:Y:S05]  /*abd0*/  BSYNC B1 ;  /* 0x0000000000017941 */ /* 0x000fea0003800000 */
.L_x_411:
[----:B-1----:R-:W-:Y:S01]  /*abe0*/  @!P3 IMAD R13, R82, R17, R6 ;  /* 0x00000011520db224 */ /* 0x002fe200078e0206 */
[----:B------:R-:W-:Y:S04]  /*abf0*/  BSSY B1, `(.L_x_413) ;  /* 0x0000006000017945 */ /* 0x000fe80003800000 */
[----:B------:R1:W-:Y:S01]  /*ac00*/  @!P3 STG.E.U8 desc[UR52][R4.64+0x170], R13 ;  /* 0x0001700d0400b986 */ /* 0x0003e2000c101134 */
[----:B------:R-:W-:Y:S05]  /*ac10*/  @P2 BRA `(.L_x_414) ;  /* 0x00000000000c2947 */ /* 0x000fea0003800000 */
[----:B------:R-:W1:Y:S02]  /*ac20*/  LDG.E.U8 R16, desc[UR52][R8.64+0x171] ;  /* 0x0001713408107981 */ /* 0x000e64000c1e1100 */
[----:B-1----:R-:W-:-:S05]  /*ac30*/  PRMT R13, R16, 0x8880, RZ ;  /* 0x00008880100d7816 */ /* 0x002fca00000000ff */
[----:B------:R-:W-:-:S07]  /*ac40*/  IMAD R6, R13, R18, RZ ;  /* 0x000000120d067224 */ /* 0x000fce00078e02ff */
.L_x_414:
[----:B------:R-:W-:Y:S05]  /*ac50*/  BSYNC B1 ;  /* 0x0000000000017941 */ /* 0x000fea0003800000 */
.L_x_413:
[----:B------:R-:W-:Y:S01]  /*ac60*/  @!P2 IMAD R83, R83, R17, R6 ;  /* 0x000000115353a224 */ /* 0x000fe200078e0206 */
[----:B------:R-:W-:Y:S04]  /*ac70*/  BSSY B1, `(.L_x_415) ;  /* 0x0000006000017945 */ /* 0x000fe80003800000 */
[----:B------:R0:W-:Y:S01]  /*ac80*/  @!P2 STG.E.U8 desc[UR52][R4.64+0x171], R83 ;  /* 0x000171530400a986 */ /* 0x0001e2000c101134 */
[----:B------:R-:W-:Y:S05]  /*ac90*/  @P5 BRA `(.L_x_416) ;  /* 0x00000000000c5947 */ /* 0x000fea0003800000 */
[----:B------:R-:W1:Y:S02]  /*aca0*/  LDG.E.U8 R16, desc[UR52][R10.64+0x178] ;  /* 0x000178340a107981 */ /* 0x000e64000c1e1100 */
[----:B-1----:R-:W-:-:S05]  /*acb0*/  PRMT R13, R16, 0x8880, RZ ;  /* 0x00008880100d7816 */ /* 0x002fca00000000ff */
[----:B------:R-:W-:-:S07]  /*acc0*/  IMAD R6, R13, R18, RZ ;  /* 0x000000120d067224 */ /* 0x000fce00078e02ff */
.L_x_416:
[----:B------:R-:W-:Y:S05]  /*acd0*/  BSYNC B1 ;  /* 0x0000000000017941 */ /* 0x000fea0003800000 */
.L_x_415:
[----:B-1----:R-:W-:Y:S01]  /*ace0*/  @!P5 IMAD R13, R84, R17, R6 ;  /* 0x00000011540dd224 */ /* 0x002fe200078e0206 */
[----:B------:R-:W-:Y:S04]  /*acf0*/  BSSY B1, `(.L_x_417) ;  /* 0x0000006000017945 */ /* 0x000fe80003800000 */
[----:B------:R1:W-:Y:S01]  /*ad00*/  @!P5 STG.E.U8 desc[UR52][R2.64+0x178], R13 ;  /* 0x0001780d0200d986 */ /* 0x0003e2000c101134 */
[----:B------:R-:W-:Y:S05]  /*ad10*/  @P4 BRA `(.L_x_418) ;  /* 0x00000000000c4947 */ /* 0x000fea0003800000 */
[----:B------:R-:W1:Y:S02]  /*ad20*/  LDG.E.U8 R16, desc[UR52][R10.64+0x179] ;  /* 0x000179340a107981 */ /* 0x000e64000c1e1100 */
[----:B-1----:R-:W-:-:S05]  /*ad30*/  PRMT R13, R16, 0x8880, RZ ;  /* 0x00008880100d7816 */ /* 0x002fca00000000ff */
[----:B------:R-:W-:-:S07]  /*ad40*/  IMAD R6, R13, R18, RZ ;  /* 0x000000120d067224 */ /* 0x000fce00078e02ff */
.L_x_418:
[----:B------:R-:W-:Y:S05]  /*ad50*/  BSYNC B1 ;  /* 0x0000000000017941 */ /* 0x000fea0003800000 */
.L_x_417:
        /* <DEDUP_REMOVED lines=13> */
.L_x_420:
[----:B------:R-:W-:Y:S05]  /*ae30*/  BSYNC B1 ;  /* 0x0000000000017941 */ /* 0x000fea0003800000 */
.L_x_419:
[----:B-1----:R-:W-:Y:S01]  /*ae40*/  @!P1 IMAD R13, R86, R17, R6 ;  /* 0x00000011560d9224 */ /* 0x002fe200078e0206 */
[----:B------:R-:W-:Y:S04]  /*ae50*/  BSSY B1, `(.L_x_421) ;  /* 0x0000006000017945 */ /* 0x000fe80003800000 */
[----:B------:R1:W-:Y:S01]  /*ae60*/  @!P1 STG.E.U8 desc[UR52][R4.64+0x178], R13 ;  /* 0x0001780d04009986 */ /* 0x0003e2000c101134 */
[----:B------:R-:W-:Y:S05]  /*ae70*/  @P0 BRA `(.L_x_422) ;  /* 0x00000000000c0947 */ /* 0x000fea0003800000 */
[----:B------:R-:W1:Y:S02]  /*ae80*/  LDG.E.U8 R16, desc[UR52][R8.64+0x179] ;  /* 0x0001793408107981 */ /* 0x000e64000c1e1100 */
[----:B-1----:R-:W-:-:S05]  /*ae90*/  PRMT R13, R16, 0x8880, RZ ;  /* 0x00008880100d7816 */ /* 0x002fca00000000ff */
[----:B------:R-:W-:-:S07]  /*aea0*/  IMAD R6, R13, R18, RZ ;  /* 0x000000120d067224 */ /* 0x000fce00078e02ff */
.L_x_422:
[----:B------:R-:W-:Y:S05]  /*aeb0*/  BSYNC B1 ;  /* 0x0000000000017941 */ /* 0x000fea0003800000 */
.L_x_421:
[----:B------:R-:W-:Y:S01]  /*aec0*/  @!P0 IMAD R87, R87, R17, R6 ;  /* 0x0000001157578224 */ /* 0x000fe200078e0206 */
[----:B------:R-:W-:Y:S04]  /*aed0*/  BSSY B1, `(.L_x_423) ;  /* 0x0000006000017945 */ /* 0x000fe80003800000 */
[----:B------:R0:W-:Y:S01]  /*aee0*/  @!P0 STG.E.U8 desc[UR52][R4.64+0x179], R87 ;  /* 0x0001795704008986 */ /* 0x0001e2000c101134 */
[----:B------:R-:W-:Y:S05]  /*aef0*/  @P5 BRA `(.L_x_424) ;  /* 0x00000000000c5947 */ /* 0x000fea0003800000 */
[----:B------:R-:W1:Y:S02]  /*af00*/  LDG.E.U8 R16, desc[UR52][R10.64+0x180] ;  /* 0x000180340a107981 */ /* 0x000e64000c1e1100 */
[----:B-1----:R-:W-:-:S05]  /*af10*/  PRMT R13, R16, 0x8880, RZ ;  /* 0x00008880100d7816 */ /* 0x002fca00000000ff */
[----:B------:R-:W-:-:S07]  /*af20*/  IMAD R6, R13, R18, RZ ;  /* 0x000000120d067224 */ /* 0x000fce00078e02ff */
.L_x_424:
[----:B------:R-:W-:Y:S05]  /*af30*/  BSYNC B1 ;  /* 0x0000000000017941 */ /* 0x000fea0003800000 */
.L_x_423:
[----:B-1----:R-:W-:Y:S01]  /*af40*/  @!P5 IMAD R13, R88, R17, R6 ;  /* 0x00000011580dd224 */ /* 0x002fe200078e0206 */
[----:B------:R-:W-:Y:S04]  /*af50*/  BSSY B1, `(.L_x_425) ;  /* 0x0000006000017945 */ /* 0x000fe80003800000 */
[----:B------:R1:W-:Y:S01]  /*af60*/  @!P5 STG.E.U8 desc[UR52][R2.64+0x180], R13 ;  /* 0x0001800d0200d986 */ /* 0x0003e2000c101134 */
[----:B------:R-:W-:Y:S05]  /*af70*/  @P4 BRA `(.L_x_426) ;  /* 0x00000000000c4947 */ /* 0x000fea0003800000 */
[----:B------:R-:W1:Y:S02]  /*af80*/  LDG.E.U8 R16, desc[UR52][R10.64+0x181] ;  /* 0x000181340a107981 */ /* 0x000e64000c1e1100 */
[----:B-1----:R-:W-:-:S05]  /*af90*/  PRMT R13, R16, 0x8880, RZ ;  /* 0x00008880100d7816 */ /* 0x002fca00000000ff */
[----:B------:R-:W-:-:S07]  /*afa0*/  IMAD R6, R13, R18, RZ ;  /* 0x000000120d067224 */ /* 0x000fce00078e02ff */
.L_x_426:
[----:B------:R-:W-:Y:S05]  /*afb0*/  BSYNC B1 ;  /* 0x0000000000017941 */ /* 0x000fea0003800000 */
.L_x_425:
        /* <DEDUP_REMOVED lines=13> */
.L_x_428:
[----:B------:R-:W-:Y:S05]  /*b090*/  BSYNC B1 ;  /* 0x0000000000017941 */ /* 0x000fea0003800000 */
.L_x_427:
[----:B-1----:R-:W-:Y:S01]  /*b0a0*/  @!P3 IMAD R13, R90, R17, R6 ;  /* 0x000000115a0db224 */ /* 0x002fe200078e0206 */
[----:B------:R-:W-:Y:S04]  /*b0b0*/  BSSY B1, `(.L_x_429) ;  /* 0x0000006000017945 */ /* 0x000fe80003800000 */
[----:B------:R1:W-:Y:S01]  /*b0c0*/  @!P3 STG.E.U8 desc[UR52][R4.64+0x180], R13 ;  /* 0x0001800d0400b986 */ /* 0x0003e2000c101134 */
[----:B------:R-:W-:Y:S05]  /*b0d0*/  @P2 BRA `(.L_x_430) ;  /* 0x00000000000c2947 */ /* 0x000fea0003800000 */
[----:B------:R-:W1:Y:S02]  /*b0e0*/  LDG.E.U8 R16, desc[UR52][R8.64+0x181] ;  /* 0x0001813408107981 */ /* 0x000e64000c1e1100 */
[----:B-1----:R-:W-:-:S05]  /*b0f0*/  PRMT R13, R16, 0x8880, RZ ;  /* 0x00008880100d7816 */ /* 0x002fca00000000ff */
[----:B------:R-:W-:-:S07]  /*b100*/  IMAD R6, R13, R18, RZ ;  /* 0x000000120d067224 */ /* 0x000fce00078e02ff */
.L_x_430:
[----:B------:R-:W-:Y:S05]  /*b110*/  BSYNC B1 ;  /* 0x0000000000017941 */ /* 0x000fea0003800000 */
.L_x_429:
[----:B------:R-:W-:Y:S01]  /*b120*/  @!P2 IMAD R91, R91, R17, R6 ;  /* 0x000000115b5ba224 */ /* 0x000fe200078e0206 */
[----:B------:R-:W-:Y:S04]  /*b130*/  BSSY B1, `(.L_x_431) ;  /* 0x0000006000017945 */ /* 0x000fe80003800000 */
[----:B------:R0:W-:Y:S01]  /*b140*/  @!P2 STG.E.U8 desc[UR52][R4.64+0x181], R91 ;  /* 0x0001815b0400a986 */ /* 0x0001e2000c101134 */
[----:B------:R-:W-:Y:S05]  /*b150*/  @P5 BRA `(.L_x_432) ;  /* 0x00000000000c5947 */ /* 0x000fea0003800000 */
[----:B------:R-:W1:Y:S02]  /*b160*/  LDG.E.U8 R16, desc[UR52][R10.64+0x188] ;  /* 0x000188340a107981 */ /* 0x000e64000c1e1100 */
[----:B-1----:R-:W-:-:S05]  /*b170*/  PRMT R13, R16, 0x8880, RZ ;  /* 0x00008880100d7816 */ /* 0x002fca00000000ff */
[----:B------:R-:W-:-:S07]  /*b180*/  IMAD R6, R13, R18, RZ ;  /* 0x000000120d067224 */ /* 0x000fce00078e02ff */
.L_x_432:
[----:B------:R-:W-:Y:S05]  /*b190*/  BSYNC B1 ;  /* 0x0000000000017941 */ /* 0x000fea0003800000 */
.L_x_431:
[----:B-1----:R-:W-:Y:S01]  /*b1a0*/  @!P5 IMAD R13, R92, R17, R6 ;  /* 0x000000115c0dd224 */ /* 0x002fe200078e0206 */
[----:B------:R-:W-:Y:S04]  /*b1b0*/  BSSY B1, `(.L_x_433) ;  /* 0x0000006000017945 */ /* 0x000fe80003800000 */
[----:B------:R1:W-:Y:S01]  /*b1c0*/  @!P5 STG.E.U8 desc[UR52][R2.64+0x188], R13 ;  /* 0x0001880d0200d986 */ /* 0x0003e2000c101134 */
[----:B------:R-:W-:Y:S05]  /*b1d0*/  @P4 BRA `(.L_x_434) ;  /* 0x00000000000c4947 */ /* 0x000fea0003800000 */
[----:B------:R-:W1:Y:S02]  /*b1e0*/  LDG.E.U8 R16, desc[UR52][R10.64+0x189] ;  /* 0x000189340a107981 */ /* 0x000e64000c1e1100 */
[----:B-1----:R-:W-:-:S05]  /*b1f0*/  PRMT R13, R16, 0x8880, RZ ;  /* 0x00008880100d7816 */ /* 0x002fca00000000ff */
[----:B------:R-:W-:-:S07]  /*b200*/  IMAD R6, R13, R18, RZ ;  /* 0x000000120d067224 */ /* 0x000fce00078e02ff */
.L_x_434:
[----:B------:R-:W-:Y:S05]  /*b210*/  BSYNC B1 ;  /* 0x0000000000017941 */ /* 0x000fea0003800000 */
.L_x_433:
        /* <DEDUP_REMOVED lines=13> */
.L_x_436:
[----:B------:R-:W-:Y:S05]  /*b2f0*/  BSYNC B1 ;  /* 0x0000000000017941 */ /* 0x000fea0003800000 */
.L_x_435:
[----:B-1----:R-:W-:Y:S01]  /*b300*/  @!P1 IMAD R13, R94, R17, R6 ;  /* 0x000000115e0d9224 */ /* 0x002fe200078e0206 */
[----:B------:R-:W-:Y:S04]  /*b310*/  BSSY B1, `(.L_x_437) ;  /* 0x0000006000017945 */ /* 0x000fe80003800000 */
[----:B------:R1:W-:Y:S01]  /*b320*/  @!P1 STG.E.U8 desc[UR52][R4.64+0x188], R13 ;  /* 0x0001880d04009986 */ /* 0x0003e2000c101134 */
[----:B------:R-:W-:Y:S05]  /*b330*/  @P0 BRA `(.L_x_438) ;  /* 0x00000000000c0947 */ /* 0x000fea0003800000 */
[----:B------:R-:W1:Y:S02]  /*b340*/  LDG.E.U8 R16, desc[UR52][R8.64+0x189] ;  /* 0x0001893408107981 */ /* 0x000e64000c1e1100 */
[----:B-1----:R-:W-:-:S05]  /*b350*/  PRMT R13, R16, 0x8880, RZ ;  /* 0x00008880100d7816 */ /* 0x002fca00000000ff */
[----:B------:R-:W-:-:S07]  /*b360*/  IMAD R6, R13, R18, RZ ;  /* 0x000000120d067224 */ /* 0x000fce00078e02ff */
.L_x_438:
[----:B------:R-:W-:Y:S05]  /*b370*/  BSYNC B1 ;  /* 0x0000000000017941 */ /* 0x000fea0003800000 */
.L_x_437:
[----:B------:R-:W-:Y:S01]  /*b380*/  @!P0 IMAD R95, R95, R17, R6 ;  /* 0x000000115f5f8224 */ /* 0x000fe200078e0206 */
[----:B------:R-:W-:Y:S04]  /*b390*/  BSSY B1, `(.L_x_439) ;  /* 0x0000006000017945 */ /* 0x000fe80003800000 */
[----:B------:R0:W-:Y:S01]  /*b3a0*/  @!P0 STG.E.U8 desc[UR52][R4.64+0x189], R95 ;  /* 0x0001895f04008986 */ /* 0x0001e2000c101134 */
[----:B------:R-:W-:Y:S05]  /*b3b0*/  @P5 BRA `(.L_x_440) ;  /* 0x00000000000c5947 */ /* 0x000fea0003800000 */
[----:B------:R-:W1:Y:S02]  /*b3c0*/  LDG.E.U8 R16, desc[UR52][R10.64+0x190] ;  /* 0x000190340a107981 */ /* 0x000e64000c1e1100 */
[----:B-1----:R-:W-:-:S05]  /*b3d0*/  PRMT R13, R16, 0x8880, RZ ;  /* 0x00008880100d7816 */ /* 0x002fca00000000ff */
[----:B------:R-:W-:-:S07]  /*b3e0*/  IMAD R6, R13, R18, RZ ;  /* 0x000000120d067224 */ /* 0x000fce00078e02ff */
.L_x_440:
[----:B------:R-:W-:Y:S05]  /*b3f0*/  BSYNC B1 ;  /* 0x0000000000017941 */ /* 0x000fea0003800000 */
.L_x_439:
[----:B-1----:R-:W-:Y:S01]  /*b400*/  @!P5 IMAD R13, R96, R17, R6 ;  /* 0x00000011600dd224 */ /* 0x002fe200078e0206 */
[----:B------:R-:W-:Y:S04]  /*b410*/  BSSY B1, `(.L_x_441) ;  /* 0x0000006000017945 */ /* 0x000fe80003800000 */
[----:B------:R1:W-:Y:S01]  /*b420*/  @!P5 STG.E.U8 desc[UR52][R2.64+0x190], R13 ;  /* 0x0001900d0200d986 */ /* 0x0003e2000c101134 */
[----:B------:R-:W-:Y:S05]  /*b430*/  @P4 BRA `(.L_x_442) ;  /* 0x00000000000c4947 */ /* 0x000fea0003800000 */
[----:B------:R-:W1:Y:S02]  /*b440*/  LDG.E.U8 R16, desc[UR52][R10.64+0x191] ;  /* 0x000191340a107981 */ /* 0x000e64000c1e1100 */
[----:B-1----:R-:W-:-:S05]  /*b450*/  PRMT R13, R16, 0x8880, RZ ;  /* 0x00008880100d7816 */ /* 0x002fca00000000ff */
[----:B------:R-:W-:-:S07]  /*b460*/  IMAD R6, R13, R18, RZ ;  /* 0x000000120d067224 */ /* 0x000fce00078e02ff */
.L_x_442:
[----:B------:R-:W-:Y:S05]  /*b470*/  BSYNC B1 ;  /* 0x0000000000017941 */ /* 0x000fea0003800000 */
.L_x_441:
        /* <DEDUP_REMOVED lines=13> */
.L_x_444:
[----:B------:R-:W-:Y:S05]  /*b550*/  BSYNC B1 ;  /* 0x0000000000017941 */ /* 0x000fea0003800000 */
.L_x_443:
[----:B-1----:R-:W-:Y:S01]  /*b560*/  @!P3 IMAD R13, R98, R17, R6 ;  /* 0x00000011620db224 */ /* 0x002fe200078e0206 */
[----:B------:R-:W-:Y:S04]  /*b570*/  BSSY B1, `(.L_x_445) ;  /* 0x0000006000017945 */ /* 0x000fe80003800000 */
[----:B------:R1:W-:Y:S01]  /*b580*/  @!P3 STG.E.U8 desc[UR52][R4.64+0x190], R13 ;  /* 0x0001900d0400b986 */ /* 0x0003e2000c101134 */
[----:B------:R-:W-:Y:S05]  /*b590*/  @P2 BRA `(.L_x_446) ;  /* 0x00000000000c2947 */ /* 0x000fea0003800000 */
[----:B------:R-:W1:Y:S02]  /*b5a0*/  LDG.E.U8 R16, desc[UR52][R8.64+0x191] ;  /* 0x0001913408107981 */ /* 0x000e64000c1e1100 */
[----:B-1----:R-:W-:-:S05]  /*b5b0*/  PRMT R13, R16, 0x8880, RZ ;  /* 0x00008880100d7816 */ /* 0x002fca00000000ff */
[----:B------:R-:W-:-:S07]  /*b5c0*/  IMAD R6, R13, R18, RZ ;  /* 0x000000120d067224 */ /* 0x000fce00078e02ff */
.L_x_446:
[----:B------:R-:W-:Y:S05]  /*b5d0*/  BSYNC B1 ;  /* 0x0000000000017941 */ /* 0x000fea0003800000 */
.L_x_445:
[----:B------:R-:W-:Y:S01]  /*b5e0*/  @!P2 IMAD R99, R99, R17, R6 ;  /* 0x000000116363a224 */ /* 0x000fe200078e0206 */
[----:B------:R-:W-:Y:S04]  /*b5f0*/  BSSY B1, `(.L_x_447) ;  /* 0x0000006000017945 */ /* 0x000fe80003800000 */
[----:B------:R0:W-:Y:S01]  /*b600*/  @!P2 STG.E.U8 desc[UR52][R4.64+0x191], R99 ;  /* 0x000191630400a986 */ /* 0x0001e2000c101134 */
[----:B------:R-:W-:Y:S05]  /*b610*/  @P5 BRA `(.L_x_448) ;  /* 0x00000000000c5947 */ /* 0x000fea0003800000 */
[----:B------:R-:W1:Y:S02]  /*b620*/  LDG.E.U8 R16, desc[UR52][R10.64+0x198] ;  /* 0x000198340a107981 */ /* 0x000e64000c1e1100 */
[----:B-1----:R-:W-:-:S05]  /*b630*/  PRMT R13, R16, 0x8880, RZ ;  /* 0x00008880100d7816 */ /* 0x002fca00000000ff */
[----:B------:R-:W-:-:S07]  /*b640*/  IMAD R6, R13, R18, RZ ;  /* 0x000000120d067224 */ /* 0x000fce00078e02ff */
.L_x_448:
[----:B------:R-:W-:Y:S05]  /*b650*/  BSYNC B1 ;  /* 0x0000000000017941 */ /* 0x000fea0003800000 */
.L_x_447:
[----:B-1----:R-:W-:Y:S01]  /*b660*/  @!P5 IMAD R13, R100, R17, R6 ;  /* 0x00000011640dd224 */ /* 0x002fe200078e0206 */
[----:B------:R-:W-:Y:S04]  /*b670*/  BSSY B1, `(.L_x_449) ;  /* 0x0000006000017945 */ /* 0x000fe80003800000 */
[----:B------:R1:W-:Y:S01]  /*b680*/  @!P5 STG.E.U8 desc[UR52][R2.64+0x198], R13 ;  /* 0x0001980d0200d986 */ /* 0x0003e2000c101134 */
[----:B------:R-:W-:Y:S05]  /*b690*/  @P4 BRA `(.L_x_450) ;  /* 0x00000000000c4947 */ /* 0x000fea0003800000 */
[----:B------:R-:W1:Y:S02]  /*b6a0*/  LDG.E.U8 R16, desc[UR52][R10.64+0x199] ;  /* 0x000199340a107981 */ /* 0x000e64000c1e1100 */
[----:B-1----:R-:W-:-:S05]  /*b6b0*/  PRMT R13, R16, 0x8880, RZ ;  /* 0x00008880100d7816 */ /* 0x002fca00000000ff */
[----:B------:R-:W-:-:S07]  /*b6c0*/  IMAD R6, R13, R18, RZ ;  /* 0x000000120d067224 */ /* 0x000fce00078e02ff */
.L_x_450:
[----:B------:R-:W-:Y:S05]  /*b6d0*/  BSYNC B1 ;  /* 0x0000000000017941 */ /* 0x000fea0003800000 */
.L_x_449:
        /* <DEDUP_REMOVED lines=13> */
.L_x_452:
[----:B------:R-:W-:Y:S05]  /*b7b0*/  BSYNC B1 ;  /* 0x0000000000017941 */ /* 0x000fea0003800000 */
.L_x_451:
[----:B-1----:R-:W-:Y:S01]  /*b7c0*/  @!P1 IMAD R13, R102, R17, R6 ;  /* 0x00000011660d9224 */ /* 0x002fe200078e0206 */
[----:B------:R-:W-:Y:S04]  /*b7d0*/  BSSY B1, `(.L_x_453) ;  /* 0x0000006000017945 */ /* 0x000fe80003800000 */
[----:B------:R1:W-:Y:S01]  /*b7e0*/  @!P1 STG.E.U8 desc[UR52][R4.64+0x198], R13 ;  /* 0x0001980d04009986 */ /* 0x0003e2000c101134 */
[----:B------:R-:W-:Y:S05]  /*b7f0*/  @P0 BRA `(.L_x_454) ;  /* 0x00000000000c0947 */ /* 0x000fea0003800000 */
[----:B------:R-:W1:Y:S02]  /*b800*/  LDG.E.U8 R16, desc[UR52][R8.64+0x199] ;  /* 0x0001993408107981 */ /* 0x000e64000c1e1100 */
[----:B-1----:R-:W-:-:S05]  /*b810*/  PRMT R13, R16, 0x8880, RZ ;  /* 0x00008880100d7816 */ /* 0x002fca00000000ff */
[----:B------:R-:W-:-:S07]  /*b820*/  IMAD R6, R13, R18, RZ ;  /* 0x000000120d067224 */ /* 0x000fce00078e02ff */
.L_x_454:
[----:B------:R-:W-:Y:S05]  /*b830*/  BSYNC B1 ;  /* 0x0000000000017941 */ /* 0x000fea0003800000 */
.L_x_453:
[----:B------:R-:W-:Y:S01]  /*b840*/  @!P0 IMAD R103, R103, R17, R6 ;  /* 0x0000001167678224 */ /* 0x000fe200078e0206 */
[----:B------:R-:W-:Y:S04]  /*b850*/  BSSY B1, `(.L_x_455) ;  /* 0x0000006000017945 */ /* 0x000fe80003800000 */
[----:B------:R0:W-:Y:S01]  /*b860*/  @!P0 STG.E.U8 desc[UR52][R4.64+0x199], R103 ;  /* 0x0001996704008986 */ /* 0x0001e2000c101134 */
[----:B------:R-:W-:Y:S05]  /*b870*/  @P5 BRA `(.L_x_456) ;  /* 0x00000000000c5947 */ /* 0x000fea0003800000 */
[----:B------:R-:W1:Y:S02]  /*b880*/  LDG.E.U8 R16, desc[UR52][R10.64+0x1a0] ;  /* 0x0001a0340a107981 */ /* 0x000e64000c1e1100 */
[----:B-1----:R-:W-:-:S05]  /*b890*/  PRMT R13, R16, 0x8880, RZ ;  /* 0x00008880100d7816 */ /* 0x002fca00000000ff */
[----:B------:R-:W-:-:S07]  /*b8a0*/  IMAD R6, R13, R18, RZ ;  /* 0x000000120d067224 */ /* 0x000fce00078e02ff */
.L_x_456:
[----:B------:R-:W-:Y:S05]  /*b8b0*/  BSYNC B1 ;  /* 0x0000000000017941 */ /* 0x000fea0003800000 */
.L_x_455:
[----:B-1----:R-:W-:Y:S01]  /*b8c0*/  @!P5 IMAD R13, R104, R17, R6 ;  /* 0x00000011680dd224 */ /* 0x002fe200078e0206 */
[----:B------:R-:W-:Y:S04]  /*b8d0*/  BSSY B1, `(.L_x_457) ;  /* 0x0000006000017945 */ /* 0x000fe80003800000 */
[----:B------:R1:W-:Y:S01]  /*b8e0*/  @!P5 STG.E.U8 desc[UR52][R2.64+0x1a0], R13 ;  /* 0x0001a00d0200d986 */ /* 0x0003e2000c101134 */
[----:B------:R-:W-:Y:S05]  /*b8f0*/  @P4 BRA `(.L_x_458) ;  /* 0x00000000000c4947 */ /* 0x000fea0003800000 */
[----:B------:R-:W1:Y:S02]  /*b900*/  LDG.E.U8 R16, desc[UR52][R10.64+0x1a1] ;  /* 0x0001a1340a107981 */ /* 0x000e64000c1e1100 */
[----:B-1----:R-:W-:-:S05]  /*b910*/  PRMT R13, R16, 0x8880, RZ ;  /* 0x00008880100d7816 */ /* 0x002fca00000000ff */
[----:B------:R-:W-:-:S07]  /*b920*/  IMAD R6, R13, R18, RZ ;  /* 0x000000120d067224 */ /* 0x000fce00078e02ff */
.L_x_458:
[----:B------:R-:W-:Y:S05]  /*b930*/  BSYNC B1 ;  /* 0x0000000000017941 */ /* 0x000fea0003800000 */
.L_x_457:
        /* <DEDUP_REMOVED lines=13> */
.L_x_460:
[----:B------:R-:W-:Y:S05]  /*ba10*/  BSYNC B1 ;  /* 0x0000000000017941 */ /* 0x000fea0003800000 */
.L_x_459:
[----:B-1----:R-:W-:Y:S01]  /*ba20*/  @!P3 IMAD R13, R106, R17, R6 ;  /* 0x000000116a0db224 */ /* 0x002fe200078e0206 */
[----:B------:R-:W-:Y:S04]  /*ba30*/  BSSY B1, `(.L_x_461) ;  /* 0x0000006000017945 */ /* 0x000fe80003800000 */
[----:B------:R1:W-:Y:S01]  /*ba40*/  @!P3 STG.E.U8 desc[UR52][R4.64+0x1a0], R13 ;  /* 0x0001a00d0400b986 */ /* 0x0003e2000c101134 */
[----:B------:R-:W-:Y:S05]  /*ba50*/  @P2 BRA `(.L_x_462) ;  /* 0x00000000000c2947 */ /* 0x000fea0003800000 */
[----:B------:R-:W1:Y:S02]  /*ba60*/  LDG.E.U8 R16, desc[UR52][R8.64+0x1a1] ;  /* 0x0001a13408107981 */ /* 0x000e64000c1e1100 */
[----:B-1----:R-:W-:-:S05]  /*ba70*/  PRMT R13, R16, 0x8880, RZ ;  /* 0x00008880100d7816 */ /* 0x002fca00000000ff */
[----:B------:R-:W-:-:S07]  /*ba80*/  IMAD R6, R13, R18, RZ ;  /* 0x000000120d067224 */ /* 0x000fce00078e02ff */
.L_x_462:
[----:B------:R-:W-:Y:S05]  /*ba90*/  BSYNC B1 ;  /* 0x0000000000017941 */ /* 0x000fea0003800000 */
.L_x_461:
[----:B------:R-:W-:Y:S01]  /*baa0*/  @!P2 IMAD R107, R107, R17, R6 ;  /* 0x000000116b6ba224 */ /* 0x000fe200078e0206 */
[----:B------:R-:W-:Y:S04]  /*bab0*/  BSSY B1, `(.L_x_463) ;  /* 0x0000006000017945 */ /* 0x000fe80003800000 */
[----:B------:R0:W-:Y:S01]  /*bac0*/  @!P2 STG.E.U8 desc[UR52][R4.64+0x1a1], R107 ;  /* 0x0001a16b0400a986 */ /* 0x0001e2000c101134 */
[----:B------:R-:W-:Y:S05]  /*bad0*/  @P5 BRA `(.L_x_464) ;  /* 0x00000000000c5947 */ /* 0x000fea0003800000 */
[----:B------:R-:W1:Y:S02]  /*bae0*/  LDG.E.U8 R16, desc[UR52][R10.64+0x1a8] ;  /* 0x0001a8340a107981 */ /* 0x000e64000c1e1100 */
[----:B-1----:R-:W-:-:S05]  /*baf0*/  PRMT R13, R16, 0x8880, RZ ;  /* 0x00008880100d7816 */ /* 0x002fca00000000ff */
[----:B------:R-:W-:-:S07]  /*bb00*/  IMAD R6, R13, R18, RZ ;  /* 0x000000120d067224 */ /* 0x000fce00078e02ff */
.L_x_464:
[----:B------:R-:W-:Y:S05]  /*bb10*/  BSYNC B1 ;  /* 0x0000000000017941 */ /* 0x000fea0003800000 */
.L_x_463:
[----:B-1----:R-:W-:Y:S01]  /*bb20*/  @!P5 IMAD R13, R108, R17, R6 ;  /* 0x000000116c0dd224 */ /* 0x002fe200078e0206 */
[----:B------:R-:W-:Y:S04]  /*bb30*/  BSSY B1, `(.L_x_465) ;  /* 0x0000006000017945 */ /* 0x000fe80003800000 */
[----:B------:R1:W-:Y:S01]  /*bb40*/  @!P5 STG.E.U8 desc[UR52][R2.64+0x1a8], R13 ;  /* 0x0001a80d0200d986 */ /* 0x0003e2000c101134 */
[----:B------:R-:W-:Y:S05]  /*bb50*/  @P4 BRA `(.L_x_466) ;  /* 0x00000000000c4947 */ /* 0x000fea0003800000 */
[----:B------:R-:W1:Y:S02]  /*bb60*/  LDG.E.U8 R16, desc[UR52][R10.64+0x1a9] ;  /* 0x0001a9340a107981 */ /* 0x000e64000c1e1100 */
[----:B-1----:R-:W-:-:S05]  /*bb70*/  PRMT R13, R16, 0x8880, RZ ;  /* 0x00008880100d7816 */ /* 0x002fca00000000ff */
[----:B------:R-:W-:-:S07]  /*bb80*/  IMAD R6, R13, R18, RZ ;  /* 0x000000120d067224 */ /* 0x000fce00078e02ff */
.L_x_466:
[----:B------:R-:W-:Y:S05]  /*bb90*/  BSYNC B1 ;  /* 0x0000000000017941 */ /* 0x000fea0003800000 */
.L_x_465:
        /* <DEDUP_REMOVED lines=13> */
.L_x_468:
[----:B------:R-:W-:Y:S05]  /*bc70*/  BSYNC B1 ;  /* 0x0000000000017941 */ /* 0x000fea0003800000 */
.L_x_467:
[----:B-1----:R-:W-:Y:S01]  /*bc80*/  @!P1 IMAD R13, R110, R17, R6 ;  /* 0x000000116e0d9224 */ /* 0x002fe200078e0206 */
[----:B------:R-:W-:Y:S04]  /*bc90*/  BSSY B1, `(.L_x_469) ;  /* 0x0000006000017945 */ /* 0x000fe80003800000 */
[----:B------:R1:W-:Y:S01]  /*bca0*/  @!P1 STG.E.U8 desc[UR52][R4.64+0x1a8], R13 ;  /* 0x0001a80d04009986 */ /* 0x0003e2000c101134 */
[----:B------:R-:W-:Y:S05]  /*bcb0*/  @P0 BRA `(.L_x_470) ;  /* 0x00000000000c0947 */ /* 0x000fea0003800000 */
[----:B------:R-:W1:Y:S02]  /*bcc0*/  LDG.E.U8 R16, desc[UR52][R8.64+0x1a9] ;  /* 0x0001a93408107981 */ /* 0x000e64000c1e1100 */
[----:B-1----:R-:W-:-:S05]  /*bcd0*/  PRMT R13, R16, 0x8880, RZ ;  /* 0x00008880100d7816 */ /* 0x002fca00000000ff */
[----:B------:R-:W-:-:S07]  /*bce0*/  IMAD R6, R13, R18, RZ ;  /* 0x000000120d067224 */ /* 0x000fce00078e02ff */
.L_x_470:
[----:B------:R-:W-:Y:S05]  /*bcf0*/  BSYNC B1 ;  /* 0x0000000000017941 */ /* 0x000fea0003800000 */
.L_x_469:
[----:B------:R-:W-:Y:S01]  /*bd00*/  @!P0 IMAD R111, R111, R17, R6 ;  /* 0x000000116f6f8224 */ /* 0x000fe200078e0206 */
[----:B------:R-:W-:Y:S04]  /*bd10*/  BSSY B1, `(.L_x_471) ;  /* 0x0000006000017945 */ /* 0x000fe80003800000 */
[----:B------:R0:W-:Y:S01]  /*bd20*/  @!P0 STG.E.U8 desc[UR52][R4.64+0x1a9], R111 ;  /* 0x0001a96f04008986 */ /* 0x0001e2000c101134 */
[----:B------:R-:W-:Y:S05]  /*bd30*/  @P5 BRA `(.L_x_472) ;  /* 0x00000000000c5947 */ /* 0x000fea0003800000 */
[----:B------:R-:W1:Y:S02]  /*bd40*/  LDG.E.U8 R16, desc[UR52][R10.64+0x1b0] ;  /* 0x0001b0340a107981 */ /* 0x000e64000c1e1100 */
[----:B-1----:R-:W-:-:S05]  /*bd50*/  PRMT R13, R16, 0x8880, RZ ;  /* 0x00008880100d7816 */ /* 0x002fca00000000ff */
[----:B------:R-:W-:-:S07]  /*bd60*/  IMAD R6, R13, R18, RZ ;  /* 0x000000120d067224 */ /* 0x000fce00078e02ff */
.L_x_472:
[----:B------:R-:W-:Y:S05]  /*bd70*/  BSYNC B1 ;  /* 0x0000000000017941 */ /* 0x000fea0003800000 */
.L_x_471:
[----:B-1----:R-:W-:Y:S01]  /*bd80*/  @!P5 IMAD R13, R112, R17, R6 ;  /* 0x00000011700dd224 */ /* 0x002fe200078e0206 */
[----:B------:R-:W-:Y:S04]  /*bd90*/  BSSY B1, `(.L_x_473) ;  /* 0x0000006000017945 */ /* 0x000fe80003800000 */
[----:B------:R1:W-:Y:S01]  /*bda0*/  @!P5 STG.E.U8 desc[UR52][R2.64+0x1b0], R13 ;  /* 0x0001b00d0200d986 */ /* 0x0003e2000c101134 */
[----:B------:R-:W-:Y:S05]  /*bdb0*/  @P4 BRA `(.L_x_474) ;  /* 0x00000000000c4947 */ /* 0x000fea0003800000 */
[----:B------:R-:W1:Y:S02]  /*bdc0*/  LDG.E.U8 R16, desc[UR52][R10.64+0x1b1] ;  /* 0x0001b1340a107981 */ /* 0x000e64000c1e1100 */
[----:B-1----:R-:W-:-:S05]  /*bdd0*/  PRMT R13, R16, 0x8880, RZ ;  /* 0x00008880100d7816 */ /* 0x002fca00000000ff */
[----:B------:R-:W-:-:S07]  /*bde0*/  IMAD R6, R13, R18, RZ ;  /* 0x000000120d067224 */ /* 0x000fce00078e02ff */
.L_x_474:
[----:B------:R-:W-:Y:S05]  /*bdf0*/  BSYNC B1 ;  /* 0x0000000000017941 */ /* 0x000fea0003800000 */
.L_x_473:
        /* <DEDUP_REMOVED lines=13> */
.L_x_476:
[----:B------:R-:W-:Y:S05]  /*bed0*/  BSYNC B1 ;  /* 0x0000000000017941 */ /* 0x000fea0003800000 */
.L_x_475:
[----:B-1----:R-:W-:Y:S01]  /*bee0*/  @!P3 IMAD R13, R114, R17, R6 ;  /* 0x00000011720db224 */ /* 0x002fe200078e0206 */
[----:B------:R-:W-:Y:S04]  /*bef0*/  BSSY B1, `(.L_x_477) ;  /* 0x0000006000017945 */ /* 0x000fe80003800000 */
[----:B------:R1:W-:Y:S01]  /*bf00*/  @!P3 STG.E.U8 desc[UR52][R4.64+0x1b0], R13 ;  /* 0x0001b00d0400b986 */ /* 0x0003e2000c101134 */
[----:B------:R-:W-:Y:S05]  /*bf10*/  @P2 BRA `(.L_x_478) ;  /* 0x00000000000c2947 */ /* 0x000fea0003800000 */
[----:B------:R-:W1:Y:S02]  /*bf20*/  LDG.E.U8 R16, desc[UR52][R8.64+0x1b1] ;  /* 0x0001b13408107981 */ /* 0x000e64000c1e1100 */
[----:B-1----:R-:W-:-:S05]  /*bf30*/  PRMT R13, R16, 0x8880, RZ ;  /* 0x00008880100d7816 */ /* 0x002fca00000000ff */
[----:B------:R-:W-:-:S07]  /*bf40*/  IMAD R6, R13, R18, RZ ;  /* 0x000000120d067224 */ /* 0x000fce00078e02ff */
.L_x_478:
[----:B------:R-:W-:Y:S05]  /*bf50*/  BSYNC B1 ;  /* 0x0000000000017941 */ /* 0x000fea0003800000 */
.L_x_477:
[----:B------:R-:W-:Y:S01]  /*bf60*/  @!P2 IMAD R115, R115, R17, R6 ;  /* 0x000000117373a224 */ /* 0x000fe200078e0206 */
[----:B------:R-:W-:Y:S04]  /*bf70*/  BSSY B1, `(.L_x_479) ;  /* 0x0000006000017945 */ /* 0x000fe80003800000 */
[----:B------:R0:W-:Y:S01]  /*bf80*/  @!P2 STG.E.U8 desc[UR52][R4.64+0x1b1], R115 ;  /* 0x0001b1730400a986 */ /* 0x0001e2000c101134 */
[----:B------:R-:W-:Y:S05]  /*bf90*/  @P5 BRA `(.L_x_480) ;  /* 0x00000000000c5947 */ /* 0x000fea0003800000 */
[----:B------:R-:W1:Y:S02]  /*bfa0*/  LDG.E.U8 R16, desc[UR52][R10.64+0x1b8] ;  /* 0x0001b8340a107981 */ /* 0x000e64000c1e1100 */
[----:B-1----:R-:W-:-:S05]  /*bfb0*/  PRMT R13, R16, 0x8880, RZ ;  /* 0x00008880100d7816 */ /* 0x002fca00000000ff */
[----:B------:R-:W-:-:S07]  /*bfc0*/  IMAD R6, R13, R18, RZ ;  /* 0x000000120d067224 */ /* 0x000fce00078e02ff */
.L_x_480:
[----:B------:R-:W-:Y:S05]  /*bfd0*/  BSYNC B1 ;  /* 0x0000000000017941 */ /* 0x000fea0003800000 */
.L_x_479:
[----:B-1----:R-:W-:Y:S01]  /*bfe0*/  @!P5 IMAD R13, R116, R17, R6 ;  /* 0x00000011740dd224 */ /* 0x002fe200078e0206 */
[----:B------:R-:W-:Y:S04]  /*bff0*/  BSSY B1, `(.L_x_481) ;  /* 0x0000006000017945 */ /* 0x000fe80003800000 */
[----:B------:R1:W-:Y:S01]  /*c000*/  @!P5 STG.E.U8 desc[UR52][R2.64+0x1b8], R13 ;  /* 0x0001b80d0200d986 */ /* 0x0003e2000c101134 */
[----:B------:R-:W-:Y:S05]  /*c010*/  @P4 BRA `(.L_x_482) ;  /* 0x00000000000c4947 */ /* 0x000fea0003800000 */
[----:B------:R-:W1:Y:S02]  /*c020*/  LDG.E.U8 R16, desc[UR52][R10.64+0x1b9] ;  /* 0x0001b9340a107981 */ /* 0x000e64000c1e1100 */
[----:B-1----:R-:W-:-:S05]  /*c030*/  PRMT R13, R16, 0x8880, RZ ;  /* 0x00008880100d7816 */ /* 0x002fca00000000ff */
[----:B------:R-:W-:-:S07]  /*c040*/  IMAD R6, R13, R18, RZ ;  /* 0x000000120d067224 */ /* 0x000fce00078e02ff */
.L_x_482:
[----:B------:R-:W-:Y:S05]  /*c050*/  BSYNC B1 ;  /* 0x0000000000017941 */ /* 0x000fea0003800000 */
.L_x_481:
        /* <DEDUP_REMOVED lines=13> */
.L_x_484:
[----:B------:R-:W-:Y:S05]  /*c130*/  BSYNC B1 ;  /* 0x0000000000017941 */ /* 0x000fea0003800000 */
.L_x_483:
[----:B-1----:R-:W-:Y:S01]  /*c140*/  @!P1 IMAD R13, R118, R17, R6 ;  /* 0x00000011760d9224 */ /* 0x002fe200078e0206 */
[----:B------:R-:W-:Y:S04]  /*c150*/  BSSY B1, `(.L_x_485) ;  /* 0x0000006000017945 */ /* 0x000fe80003800000 */
[----:B------:R1:W-:Y:S01]  /*c160*/  @!P1 STG.E.U8 desc[UR52][R4.64+0x1b8], R13 ;  /* 0x0001b80d04009986 */ /* 0x0003e2000c101134 */
[----:B------:R-:W-:Y:S05]  /*c170*/  @P0 BRA `(.L_x_486) ;  /* 0x00000000000c0947 */ /* 0x000fea0003800000 */
[----:B------:R-:W1:Y:S02]  /*c180*/  LDG.E.U8 R16, desc[UR52][R8.64+0x1b9] ;  /* 0x0001b93408107981 */ /* 0x000e64000c1e1100 */
[----:B-1----:R-:W-:-:S05]  /*c190*/  PRMT R13, R16, 0x8880, RZ ;  /* 0x00008880100d7816 */ /* 0x002fca00000000ff */
[----:B------:R-:W-:-:S07]  /*c1a0*/  IMAD R6, R13, R18, RZ ;  /* 0x000000120d067224 */ /* 0x000fce00078e02ff */
.L_x_486:
[----:B------:R-:W-:Y:S05]  /*c1b0*/  BSYNC B1 ;  /* 0x0000000000017941 */ /* 0x000fea0003800000 */
.L_x_485:
[----:B------:R-:W-:Y:S01]  /*c1c0*/  @!P0 IMAD R119, R119, R17, R6 ;  /* 0x0000001177778224 */ /* 0x000fe200078e0206 */
[----:B------:R-:W-:Y:S04]  /*c1d0*/  BSSY B1, `(.L_x_487) ;  /* 0x0000006000017945 */ /* 0x000fe80003800000 */
[----:B------:R0:W-:Y:S01]  /*c1e0*/  @!P0 STG.E.U8 desc[UR52][R4.64+0x1b9], R119 ;  /* 0x0001b97704008986 */ /* 0x0001e2000c101134 */
[----:B------:R-:W-:Y:S05]  /*c1f0*/  @P5 BRA `(.L_x_488) ;  /* 0x00000000000c5947 */ /* 0x000fea0003800000 */
[----:B------:R-:W1:Y:S02]  /*c200*/  LDG.E.U8 R16, desc[UR52][R10.64+0x1c0] ;  /* 0x0001c0340a107981 */ /* 0x000e64000c1e1100 */
[----:B-1----:R-:W-:-:S05]  /*c210*/  PRMT R13, R16, 0x8880, RZ ;  /* 0x00008880100d7816 */ /* 0x002fca00000000ff */
[----:B------:R-:W-:-:S07]  /*c220*/  IMAD R6, R13, R18, RZ ;  /* 0x000000120d067224 */ /* 0x000fce00078e02ff */
.L_x_488:
[----:B------:R-:W-:Y:S05]  /*c230*/  BSYNC B1 ;  /* 0x0000000000017941 */ /* 0x000fea0003800000 */
.L_x_487:
[----:B-1----:R-:W-:Y:S01]  /*c240*/  @!P5 IMAD R13, R120, R17, R6 ;  /* 0x00000011780dd224 */ /* 0x002fe200078e0206 */
[----:B------:R-:W-:Y:S04]  /*c250*/  BSSY B1, `(.L_x_489) ;  /* 0x0000006000017945 */ /* 0x000fe80003800000 */
[----:B------:R1:W-:Y:S01]  /*c260*/  @!P5 STG.E.U8 desc[UR52][R2.64+0x1c0], R13 ;  /* 0x0001c00d0200d986 */ /* 0x0003e2000c101134 */
[----:B------:R-:W-:Y:S05]  /*c270*/  @P4 BRA `(.L_x_490) ;  /* 0x00000000000c4947 */ /* 0x000fea0003800000 */
[----:B------:R-:W1:Y:S02]  /*c280*/  LDG.E.U8 R16, desc[UR52][R10.64+0x1c1] ;  /* 0x0001c1340a107981 */ /* 0x000e64000c1e1100 */
[----:B-1----:R-:W-:-:S05]  /*c290*/  PRMT R13, R16, 0x8880, RZ ;  /* 0x00008880100d7816 */ /* 0x002fca00000000ff */
[----:B------:R-:W-:-:S07]  /*c2a0*/  IMAD R6, R13, R18, RZ ;  /* 0x000000120d067224 */ /* 0x000fce00078e02ff */
.L_x_490:
[----:B------:R-:W-:Y:S05]  /*c2b0*/  BSYNC B1 ;  /* 0x0000000000017941 */ /* 0x000fea0003800000 */
.L_x_489:
        /* <DEDUP_REMOVED lines=13> */
.L_x_492:
[----:B------:R-:W-:Y:S05]  /*c390*/  BSYNC B1 ;  /* 0x0000000000017941 */ /* 0x000fea0003800000 */
.L_x_491:
[----:B-1----:R-:W-:Y:S01]  /*c3a0*/  @!P3 IMAD R13, R122, R17, R6 ;  /* 0x000000117a0db224 */ /* 0x002fe200078e0206 */
[----:B------:R-:W-:Y:S04]  /*c3b0*/  BSSY B1, `(.L_x_493) ;  /* 0x0000006000017945 */ /* 0x000fe80003800000 */
[----:B------:R1:W-:Y:S01]  /*c3c0*/  @!P3 STG.E.U8 desc[UR52][R4.64+0x1c0], R13 ;  /* 0x0001c00d0400b986 */ /* 0x0003e2000c101134 */
[----:B------:R-:W-:Y:S05]  /*c3d0*/  @P2 BRA `(.L_x_494) ;  /* 0x00000000000c2947 */ /* 0x000fea0003800000 */
[----:B------:R-:W1:Y:S02]  /*c3e0*/  LDG.E.U8 R16, desc[UR52][R8.64+0x1c1] ;  /* 0x0001c13408107981 */ /* 0x000e64000c1e1100 */
[----:B-1----:R-:W-:-:S05]  /*c3f0*/  PRMT R13, R16, 0x8880, RZ ;  /* 0x00008880100d7816 */ /* 0x002fca00000000ff */
[----:B------:R-:W-:-:S07]  /*c400*/  IMAD R6, R13, R18, RZ ;  /* 0x000000120d067224 */ /* 0x000fce00078e02ff */
.L_x_494:
[----:B------:R-:W-:Y:S05]  /*c410*/  BSYNC B1 ;  /* 0x0000000000017941 */ /* 0x000fea0003800000 */
.L_x_493:
[----:B------:R-:W-:Y:S01]  /*c420*/  @!P2 IMAD R123, R123, R17, R6 ;  /* 0x000000117b7ba224 */ /* 0x000fe200078e0206 */
[----:B------:R-:W-:Y:S04]  /*c430*/  BSSY B1, `(.L_x_495) ;  /* 0x0000006000017945 */ /* 0x000fe80003800000 */
[----:B------:R0:W-:Y:S01]  /*c440*/  @!P2 STG.E.U8 desc[UR52][R4.64+0x1c1], R123 ;  /* 0x0001c17b0400a986 */ /* 0x0001e2000c101134 */
[----:B------:R-:W-:Y:S05]  /*c450*/  @P5 BRA `(.L_x_496) ;  /* 0x00000000000c5947 */ /* 0x000fea0003800000 */
[----:B------:R-:W1:Y:S02]  /*c460*/  LDG.E.U8 R16, desc[UR52][R10.64+0x1c8] ;  /* 0x0001c8340a107981 */ /* 0x000e64000c1e1100 */
[----:B-1----:R-:W-:-:S05]  /*c470*/  PRMT R13, R16, 0x8880, RZ ;  /* 0x00008880100d7816 */ /* 0x002fca00000000ff */
[----:B------:R-:W-:-:S07]  /*c480*/  IMAD R6, R13, R18, RZ ;  /* 0x000000120d067224 */ /* 0x000fce00078e02ff */
.L_x_496:
[----:B------:R-:W-:Y:S05]  /*c490*/  BSYNC B1 ;  /* 0x0000000000017941 */ /* 0x000fea0003800000 */
.L_x_495:
[----:B-1----:R-:W-:Y:S01]  /*c4a0*/  @!P5 IMAD R13, R124, R17, R6 ;  /* 0x000000117c0dd224 */ /* 0x002fe200078e0206 */
[----:B------:R-:W-:Y:S04]  /*c4b0*/  BSSY B1, `(.L_x_497) ;  /* 0x0000006000017945 */ /* 0x000fe80003800000 */
[----:B------:R1:W-:Y:S01]  /*c4c0*/  @!P5 STG.E.U8 desc[UR52][R2.64+0x1c8], R13 ;  /* 0x0001c80d0200d986 */ /* 0x0003e2000c101134 */
[----:B------:R-:W-:Y:S05]  /*c4d0*/  @P4 BRA `(.L_x_498) ;  /* 0x00000000000c4947 */ /* 0x000fea0003800000 */
[----:B------:R-:W1:Y:S02]  /*c4e0*/  LDG.E.U8 R16, desc[UR52][R10.64+0x1c9] ;  /* 0x0001c9340a107981 */ /* 0x000e64000c1e1100 */
[----:B-1----:R-:W-:-:S05]  /*c4f0*/  PRMT R13, R16, 0x8880, RZ ;  /* 0x00008880100d7816 */ /* 0x002fca00000000ff */
[----:B------:R-:W-:-:S07]  /*c500*/  IMAD R6, R13, R18, RZ ;  /* 0x000000120d067224 */ /* 0x000fce00078e02ff */
.L_x_498:
[----:B------:R-:W-:Y:S05]  /*c510*/  BSYNC B1 ;  /* 0x0000000000017941 */ /* 0x000fea0003800000 */
.L_x_497:
        /* <DEDUP_REMOVED lines=13> */
.L_x_500:
[----:B------:R-:W-:Y:S05]  /*c5f0*/  BSYNC B1 ;  /* 0x0000000000017941 */ /* 0x000fea0003800000 */
.L_x_499:
[----:B-1----:R-:W-:Y:S01]  /*c600*/  @!P1 IMAD R13, R126, R17, R6 ;  /* 0x000000117e0d9224 */ /* 0x002fe200078e0206 */
[----:B------:R-:W-:Y:S04]  /*c610*/  BSSY B1, `(.L_x_501) ;  /* 0x0000006000017945 */ /* 0x000fe80003800000 */
[----:B------:R1:W-:Y:S01]  /*c620*/  @!P1 STG.E.U8 desc[UR52][R4.64+0x1c8], R13 ;  /* 0x0001c80d04009986 */ /* 0x0003e2000c101134 */
[----:B------:R-:W-:Y:S05]  /*c630*/  @P0 BRA `(.L_x_502) ;  /* 0x00000000000c0947 */ /* 0x000fea0003800000 */
[----:B------:R-:W1:Y:S02]  /*c640*/  LDG.E.U8 R16, desc[UR52][R8.64+0x1c9] ;  /* 0x0001c93408107981 */ /* 0x000e64000c1e1100 */
[----:B-1----:R-:W-:-:S05]  /*c650*/  PRMT R13, R16, 0x8880, RZ ;  /* 0x00008880100d7816 */ /* 0x002fca00000000ff */
[----:B------:R-:W-:-:S07]  /*c660*/  IMAD R6, R13, R18, RZ ;  /* 0x000000120d067224 */ /* 0x000fce00078e02ff */
.L_x_502:
[----:B------:R-:W-:Y:S05]  /*c670*/  BSYNC B1 ;  /* 0x0000000000017941 */ /* 0x000fea0003800000 */
.L_x_501:
[----:B------:R-:W-:Y:S01]  /*c680*/  @!P0 IMAD R127, R127, R17, R6 ;  /* 0x000000117f7f8224 */ /* 0x000fe200078e0206 */
[----:B------:R-:W-:Y:S04]  /*c690*/  BSSY B1, `(.L_x_503) ;  /* 0x0000006000017945 */ /* 0x000fe80003800000 */
[----:B------:R0:W-:Y:S01]  /*c6a0*/  @!P0 STG.E.U8 desc[UR52][R4.64+0x1c9], R127 ;  /* 0x0001c97f04008986 */ /* 0x0001e2000c101134 */
[----:B------:R-:W-:Y:S05]  /*c6b0*/  @P5 BRA `(.L_x_504) ;  /* 0x00000000000c5947 */ /* 0x000fea0003800000 */
[----:B------:R-:W1:Y:S02]  /*c6c0*/  LDG.E.U8 R16, desc[UR52][R10.64+0x1d0] ;  /* 0x0001d0340a107981 */ /* 0x000e64000c1e1100 */
[----:B-1----:R-:W-:-:S05]  /*c6d0*/  PRMT R13, R16, 0x8880, RZ ;  /* 0x00008880100d7816 */ /* 0x002fca00000000ff */
[----:B------:R-:W-:-:S07]  /*c6e0*/  IMAD R6, R13, R18, RZ ;  /* 0x000000120d067224 */ /* 0x000fce00078e02ff */
.L_x_504:
[----:B------:R-:W-:Y:S05]  /*c6f0*/  BSYNC B1 ;  /* 0x0000000000017941 */ /* 0x000fea0003800000 */
.L_x_503:
[----:B-1----:R-:W-:Y:S01]  /*c700*/  @!P5 IMAD R13, R128, R17, R6 ;  /* 0x00000011800dd224 */ /* 0x002fe200078e0206 */
[----:B------:R-:W-:Y:S04]  /*c710*/  BSSY B1, `(.L_x_505) ;  /* 0x0000006000017945 */ /* 0x000fe80003800000 */
[----:B------:R1:W-:Y:S01]  /*c720*/  @!P5 STG.E.U8 desc[UR52][R2.64+0x1d0], R13 ;  /* 0x0001d00d0200d986 */ /* 0x0003e2000c101134 */
[----:B------:R-:W-:Y:S05]  /*c730*/  @P4 BRA `(.L_x_506) ;  /* 0x00000000000c4947 */ /* 0x000fea0003800000 */
[----:B------:R-:W1:Y:S02]  /*c740*/  LDG.E.U8 R16, desc[UR52][R10.64+0x1d1] ;  /* 0x0001d1340a107981 */ /* 0x000e64000c1e1100 */
[----:B-1----:R-:W-:-:S05]  /*c750*/  PRMT R13, R16, 0x8880, RZ ;  /* 0x00008880100d7816 */ /* 0x002fca00000000ff */
[----:B------:R-:W-:-:S07]  /*c760*/  IMAD R6, R13, R18, RZ ;  /* 0x000000120d067224 */ /* 0x000fce00078e02ff */
.L_x_506:
[----:B------:R-:W-:Y:S05]  /*c770*/  BSYNC B1 ;  /* 0x0000000000017941 */ /* 0x000fea0003800000 */
.L_x_505:
        /* <DEDUP_REMOVED lines=13> */
.L_x_508:
[----:B------:R-:W-:Y:S05]  /*c850*/  BSYNC B1 ;  /* 0x0000000000017941 */ /* 0x000fea0003800000 */
.L_x_507:
[----:B-1----:R-:W-:Y:S01]  /*c860*/  @!P3 IMAD R13, R130, R17, R6 ;  /* 0x00000011820db224 */ /* 0x002fe200078e0206 */
[----:B------:R-:W-:Y:S04]  /*c870*/  BSSY B1, `(.L_x_509) ;  /* 0x0000006000017945 */ /* 0x000fe80003800000 */
[----:B------:R1:W-:Y:S01]  /*c880*/  @!P3 STG.E.U8 desc[UR52][R4.64+0x1d0], R13 ;  /* 0x0001d00d0400b986 */ /* 0x0003e2000c101134 */
[----:B------:R-:W-:Y:S05]  /*c890*/  @P2 BRA `(.L_x_510) ;  /* 0x00000000000c2947 */ /* 0x000fea0003800000 */
[----:B------:R-:W1:Y:S02]  /*c8a0*/  LDG.E.U8 R16, desc[UR52][R8.64+0x1d1] ;  /* 0x0001d13408107981 */ /* 0x000e64000c1e1100 */
[----:B-1----:R-:W-:-:S05]  /*c8b0*/  PRMT R13, R16, 0x8880, RZ ;  /* 0x00008880100d7816 */ /* 0x002fca00000000ff */
[----:B------:R-:W-:-:S07]  /*c8c0*/  IMAD R6, R13, R18, RZ ;  /* 0x000000120d067224 */ /* 0x000fce00078e02ff */
.L_x_510:
[----:B------:R-:W-:Y:S05]  /*c8d0*/  BSYNC B1 ;  /* 0x0000000000017941 */ /* 0x000fea0003800000 */
.L_x_509:
[----:B------:R-:W-:Y:S01]  /*c8e0*/  @!P2 IMAD R131, R131, R17, R6 ;  /* 0x000000118383a224 */ /* 0x000fe200078e0206 */
[----:B------:R-:W-:Y:S04]  /*c8f0*/  BSSY B1, `(.L_x_511) ;  /* 0x0000006000017945 */ /* 0x000fe80003800000 */
[----:B------:R0:W-:Y:S01]  /*c900*/  @!P2 STG.E.U8 desc[UR52][R4.64+0x1d1], R131 ;  /* 0x0001d1830400a986 */ /* 0x0001e2000c101134 */
[----:B------:R-:W-:Y:S05]  /*c910*/  @P5 BRA `(.L_x_512) ;  /* 0x00000000000c5947 */ /* 0x000fea0003800000 */
[----:B------:R-:W1:Y:S02]  /*c920*/  LDG.E.U8 R16, desc[UR52][R10.64+0x1d8] ;  /* 0x0001d8340a107981 */ /* 0x000e64000c1e1100 */
[----:B-1----:R-:W-:-:S05]  /*c930*/  PRMT R13, R16, 0x8880, RZ ;  /* 0x00008880100d7816 */ /* 0x002fca00000000ff */
[----:B------:R-:W-:-:S07]  /*c940*/  IMAD R6, R13, R18, RZ ;  /* 0x000000120d067224 */ /* 0x000fce00078e02ff */
.L_x_512:
[----:B------:R-:W-:Y:S05]  /*c950*/  BSYNC B1 ;  /* 0x0000000000017941 */ /* 0x000fea0003800000 */
.L_x_511:
[----:B-1----:R-:W-:Y:S01]  /*c960*/  @!P5 IMAD R13, R132, R17, R6 ;  /* 0x00000011840dd224 */ /* 0x002fe200078e0206 */
[----:B------:R-:W-:Y:S04]  /*c970*/  BSSY B1, `(.L_x_513) ;  /* 0x0000006000017945 */ /* 0x000fe80003800000 */
[----:B------:R1:W-:Y:S01]  /*c980*/  @!P5 STG.E.U8 desc[UR52][R2.64+0x1d8], R13 ;  /* 0x0001d80d0200d986 */ /* 0x0003e2000c101134 */
[----:B------:R-:W-:Y:S05]  /*c990*/  @P4 BRA `(.L_x_514) ;  /* 0x00000000000c4947 */ /* 0x000fea0003800000 */
[----:B------:R-:W1:Y:S02]  /*c9a0*/  LDG.E.U8 R16, desc[UR52][R10.64+0x1d9] ;  /* 0x0001d9340a107981 */ /* 0x000e64000c1e1100 */
[----:B-1----:R-:W-:-:S05]  /*c9b0*/  PRMT R13, R16, 0x8880, RZ ;  /* 0x00008880100d7816 */ /* 0x002fca00000000ff */
[----:B------:R-:W-:-:S07]  /*c9c0*/  IMAD R6, R13, R18, RZ ;  /* 0x000000120d067224 */ /* 0x000fce00078e02ff */
.L_x_514:
[----:B------:R-:W-:Y:S05]  /*c9d0*/  BSYNC B1 ;  /* 0x0000000000017941 */ /* 0x000fea0003800000 */
.L_x_513:
        /* <DEDUP_REMOVED lines=13> */
.L_x_516:
[----:B------:R-:W-:Y:S05]  /*cab0*/  BSYNC B1 ;  /* 0x0000000000017941 */ /* 0x000fea0003800000 */
.L_x_515:
[----:B-1----:R-:W-:Y:S01]  /*cac0*/  @!P1 IMAD R13, R134, R17, R6 ;  /* 0x00000011860d9224 */ /* 0x002fe200078e0206 */
[----:B------:R-:W-:Y:S04]  /*cad0*/  BSSY B1, `(.L_x_517) ;  /* 0x0000006000017945 */ /* 0x000fe80003800000 */
[----:B------:R1:W-:Y:S01]  /*cae0*/  @!P1 STG.E.U8 desc[UR52][R4.64+0x1d8], R13 ;  /* 0x0001d80d04009986 */ /* 0x0003e2000c101134 */
[----:B------:R-:W-:Y:S05]  /*caf0*/  @P4 BRA `(.L_x_518) ;  /* 0x00000000000c4947 */ /* 0x000fea0003800000 */
[----:B------:R-:W1:Y:S02]  /*cb00*/  LDG.E.U8 R16, desc[UR52][R8.64+0x1d9] ;  /* 0x0001d93408107981 */ /* 0x000e64000c1e1100 */
[----:B-1----:R-:W-:-:S05]  /*cb10*/  PRMT R13, R16, 0x8880, RZ ;  /* 0x00008880100d7816 */ /* 0x002fca00000000ff */
[----:B------:R-:W-:-:S07]  /*cb20*/  IMAD R6, R13, R18, RZ ;  /* 0x000000120d067224 */ /* 0x000fce00078e02ff */
.L_x_518:
[----:B------:R-:W-:Y:S05]  /*cb30*/  BSYNC B1 ;  /* 0x0000000000017941 */ /* 0x000fea0003800000 */
.L_x_517:
[----:B------:R-:W-:Y:S01]  /*cb40*/  @!P4 IMAD R135, R135, R17, R6 ;  /* 0x000000118787c224 */ /* 0x000fe200078e0206 */
[----:B------:R-:W-:Y:S04]  /*cb50*/  BSSY B1, `(.L_x_519) ;  /* 0x0000006000017945 */ /* 0x000fe80003800000 */
[----:B------:R0:W-:Y:S01]  /*cb60*/  @!P4 STG.E.U8 desc[UR52][R4.64+0x1d9], R135 ;  /* 0x0001d9870400c986 */ /* 0x0001e2000c101134 */
[----:B------:R-:W-:Y:S05]  /*cb70*/  @P5 BRA `(.L_x_520) ;  /* 0x00000000000c5947 */ /* 0x000fea0003800000 */
[----:B------:R-:W1:Y:S02]  /*cb80*/  LDG.E.U8 R16, desc[UR52][R10.64+0x1e0] ;  /* 0x0001e0340a107981 */ /* 0x000e64000c1e1100 */
[----:B-1----:R-:W-:-:S05]  /*cb90*/  PRMT R13, R16, 0x8880, RZ ;  /* 0x00008880100d7816 */ /* 0x002fca00000000ff */
[----:B------:R-:W-:-:S07]  /*cba0*/  IMAD R6, R13, R18, RZ ;  /* 0x000000120d067224 */ /* 0x000fce00078e02ff */
.L_x_520:
[----:B------:R-:W-:Y:S05]  /*cbb0*/  BSYNC B1 ;  /* 0x0000000000017941 */ /* 0x000fea0003800000 */
.L_x_519:
[----:B-1----:R-:W-:Y:S01]  /*cbc0*/  @!P5 IMAD R13, R136, R17, R6 ;  /* 0x00000011880dd224 */ /* 0x002fe200078e0206 */
[----:B------:R-:W-:Y:S04]  /*cbd0*/  BSSY B1, `(.L_x_521) ;  /* 0x0000006000017945 */ /* 0x000fe80003800000 */
[----:B------:R1:W-:Y:S01]  /*cbe0*/  @!P5 STG.E.U8 desc[UR52][R2.64+0x1e0], R13 ;  /* 0x0001e00d0200d986 */ /* 0x0003e2000c101134 */
[----:B------:R-:W-:Y:S05]  /*cbf0*/  @P0 BRA `(.L_x_522) ;  /* 0x00000000000c0947 */ /* 0x000fea0003800000 */
[----:B------:R-:W1:Y:S02]  /*cc00*/  LDG.E.U8 R16, desc[UR52][R10.64+0x1e1] ;  /* 0x0001e1340a107981 */ /* 0x000e64000c1e1100 */
[----:B-1----:R-:W-:-:S05]  /*cc10*/  PRMT R13, R16, 0x8880, RZ ;  /* 0x00008880100d7816 */ /* 0x002fca00000000ff */
[----:B------:R-:W-:-:S07]  /*cc20*/  IMAD R6, R13, R18, RZ ;  /* 0x000000120d067224 */ /* 0x000fce00078e02ff */
.L_x_522:
[----:B------:R-:W-:Y:S05]  /*cc30*/  BSYNC B1 ;  /* 0x0000000000017941 */ /* 0x000fea0003800000 */
.L_x_521:
        /* <DEDUP_REMOVED lines=13> */
.L_x_524:
[----:B------:R-:W-:Y:S05]  /*cd10*/  BSYNC B1 ;  /* 0x0000000000017941 */ /* 0x000fea0003800000 */
.L_x_523:
[----:B-1----:R-:W-:Y:S01]  /*cd20*/  @!P3 IMAD R13, R138, R17, R6 ;  /* 0x000000118a0db224 */ /* 0x002fe200078e0206 */
[----:B------:R-:W-:Y:S04]  /*cd30*/  BSSY B1, `(.L_x_525) ;  /* 0x0000006000017945 */ /* 0x000fe80003800000 */
[----:B------:R1:W-:Y:S01]  /*cd40*/  @!P3 STG.E.U8 desc[UR52][R4.64+0x1e0], R13 ;  /* 0x0001e00d0400b986 */ /* 0x0003e2000c101134 */
[----:B------:R-:W-:Y:S05]  /*cd50*/  @P2 BRA `(.L_x_526) ;  /* 0x00000000000c2947 */ /* 0x000fea0003800000 */
[----:B------:R-:W1:Y:S02]  /*cd60*/  LDG.E.U8 R16, desc[UR52][R8.64+0x1e1] ;  /* 0x0001e13408107981 */ /* 0x000e64000c1e1100 */
[----:B-1----:R-:W-:-:S05]  /*cd70*/  PRMT R13, R16, 0x8880, RZ ;  /* 0x00008880100d7816 */ /* 0x002fca00000000ff */
[----:B------:R-:W-:-:S07]  /*cd80*/  IMAD R6, R13, R18, RZ ;  /* 0x000000120d067224 */ /* 0x000fce00078e02ff */
.L_x_526:
[----:B------:R-:W-:Y:S05]  /*cd90*/  BSYNC B1 ;  /* 0x0000000000017941 */ /* 0x000fea0003800000 */
.L_x_525:
[----:B------:R-:W-:Y:S01]  /*cda0*/  @!P2 IMAD R139, R139, R17, R6 ;  /* 0x000000118b8ba224 */ /* 0x000fe200078e0206 */
[----:B------:R-:W-:Y:S04]  /*cdb0*/  BSSY B1, `(.L_x_527) ;  /* 0x0000006000017945 */ /* 0x000fe80003800000 */
[----:B------:R0:W-:Y:S01]  /*cdc0*/  @!P2 STG.E.U8 desc[UR52][R4.64+0x1e1], R139 ;  /* 0x0001e18b0400a986 */ /* 0x0001e2000c101134 */
[----:B------:R-:W-:Y:S05]  /*cdd0*/  @P0 BRA `(.L_x_528) ;  /* 0x00000000000c0947 */ /* 0x000fea0003800000 */
[----:B------:R-:W1:Y:S02]  /*cde0*/  LDG.E.U8 R16, desc[UR52][R10.64+0x1e8] ;  /* 0x0001e8340a107981 */ /* 0x000e64000c1e1100 */
[----:B-1----:R-:W-:-:S05]  /*cdf0*/  PRMT R13, R16, 0x8880, RZ ;  /* 0x00008880100d7816 */ /* 0x002fca00000000ff */
[----:B------:R-:W-:-:S07]  /*ce00*/  IMAD R6, R13, R18, RZ ;  /* 0x000000120d067224 */ /* 0x000fce00078e02ff */
.L_x_528:
[----:B------:R-:W-:Y:S05]  /*ce10*/  BSYNC B1 ;  /* 0x0000000000017941 */ /* 0x000fea0003800000 */
.L_x_527:
[----:B-1----:R-:W-:Y:S01]  /*ce20*/  @!P0 IMAD R13, R140, R17, R6 ;  /* 0x000000118c0d8224 */ /* 0x002fe200078e0206 */
[----:B------:R-:W-:Y:S04]  /*ce30*/  BSSY B1, `(.L_x_529) ;  /* 0x0000006000017945 */ /* 0x000fe80003800000 */
[----:B------:R1:W-:Y:S01]  /*ce40*/  @!P0 STG.E.U8 desc[UR52][R2.64+0x1e8], R13 ;  /* 0x0001e80d02008986 */ /* 0x0003e2000c101134 */
[----:B------:R-:W-:Y:S05]  /*ce50*/  @P5 BRA `(.L_x_530) ;  /* 0x00000000000c5947 */ /* 0x000fea0003800000 */
[----:B------:R-:W1:Y:S02]  /*ce60*/  LDG.E.U8 R16, desc[UR52][R10.64+0x1e9] ;  /* 0x0001e9340a107981 */ /* 0x000e64000c1e1100 */
[----:B-1----:R-:W-:-:S05]  /*ce70*/  PRMT R13, R16, 0x8880, RZ ;  /* 0x00008880100d7816 */ /* 0x002fca00000000ff */
[----:B------:R-:W-:-:S07]  /*ce80*/  IMAD R6, R13, R18, RZ ;  /* 0x000000120d067224 */ /* 0x000fce00078e02ff */
.L_x_530:
[----:B------:R-:W-:Y:S05]  /*ce90*/  BSYNC B1 ;  /* 0x0000000000017941 */ /* 0x000fea0003800000 */
.L_x_529:
        /* <DEDUP_REMOVED lines=13> */
.L_x_532:
[----:B------:R-:W-:Y:S05]  /*cf70*/  BSYNC B1 ;  /* 0x0000000000017941 */ /* 0x000fea0003800000 */
.L_x_531:
[----:B-1----:R-:W-:Y:S01]  /*cf80*/  @!P4 IMAD R13, R142, R17, R6 ;  /* 0x000000118e0dc224 */ /* 0x002fe200078e0206 */
[----:B------:R-:W-:Y:S04]  /*cf90*/  BSSY B1, `(.L_x_533) ;  /* 0x0000006000017945 */ /* 0x000fe80003800000 */
[----:B------:R1:W-:Y:S01]  /*cfa0*/  @!P4 STG.E.U8 desc[UR52][R4.64+0x1e8], R13 ;  /* 0x0001e80d0400c986 */ /* 0x0003e2000c101134 */
[----:B------:R-:W-:Y:S05]  /*cfb0*/  @P1 BRA `(.L_x_534) ;  /* 0x00000000000c1947 */ /* 0x000fea0003800000 */
[----:B------:R-:W1:Y:S02]  /*cfc0*/  LDG.E.U8 R16, desc[UR52][R8.64+0x1e9] ;  /* 0x0001e93408107981 */ /* 0x000e64000c1e1100 */
[----:B-1----:R-:W-:-:S05]  /*cfd0*/  PRMT R13, R16, 0x8880, RZ ;  /* 0x00008880100d7816 */ /* 0x002fca00000000ff */
[----:B------:R-:W-:-:S07]  /*cfe0*/  IMAD R6, R13, R18, RZ ;  /* 0x000000120d067224 */ /* 0x000fce00078e02ff */
.L_x_534:
[----:B------:R-:W-:Y:S05]  /*cff0*/  BSYNC B1 ;  /* 0x0000000000017941 */ /* 0x000fea0003800000 */
.L_x_533:
[----:B------:R-:W-:Y:S01]  /*d000*/  @!P1 IMAD R143, R143, R17, R6 ;  /* 0x000000118f8f9224 */ /* 0x000fe200078e0206 */
[----:B------:R-:W-:Y:S04]  /*d010*/  BSSY B1, `(.L_x_535) ;  /* 0x0000006000017945 */ /* 0x000fe80003800000 */
[----:B------:R0:W-:Y:S01]  /*d020*/  @!P1 STG.E.U8 desc[UR52][R4.64+0x1e9], R143 ;  /* 0x0001e98f04009986 */ /* 0x0001e2000c101134 */
[----:B------:R-:W-:Y:S05]  /*d030*/  @P3 BRA `(.L_x_536) ;  /* 0x00000000000c3947 */ /* 0x000fea0003800000 */
[----:B------:R-:W1:Y:S02]  /*d040*/  LDG.E.U8 R16, desc[UR52][R10.64+0x1f0] ;  /* 0x0001f0340a107981 */ /* 0x000e64000c1e1100 */
[----:B-1----:R-:W-:-:S05]  /*d050*/  PRMT R13, R16, 0x8880, RZ ;  /* 0x00008880100d7816 */ /* 0x002fca00000000ff */
[----:B------:R-:W-:-:S07]  /*d060*/  IMAD R6, R13, R18, RZ ;  /* 0x000000120d067224 */ /* 0x000fce00078e02ff */
.L_x_536:
[----:B------:R-:W-:Y:S05]  /*d070*/  BSYNC B1 ;  /* 0x0000000000017941 */ /* 0x000fea0003800000 */
.L_x_535:
[----:B-1----:R-:W-:Y:S01]  /*d080*/  @!P3 IMAD R13, R144, R17, R6 ;  /* 0x00000011900db224 */ /* 0x002fe200078e0206 */
[----:B------:R-:W-:Y:S04]  /*d090*/  BSSY B1, `(.L_x_537) ;  /* 0x0000006000017945 */ /* 0x000fe80003800000 */
[----:B------:R1:W-:Y:S01]  /*d0a0*/  @!P3 STG.E.U8 desc[UR52][R2.64+0x1f0], R13 ;  /* 0x0001f00d0200b986 */ /* 0x0003e2000c101134 */
[----:B------:R-:W-:Y:S05]  /*d0b0*/  @P5 BRA `(.L_x_538) ;  /* 0x00000000000c5947 */ /* 0x000fea0003800000 */
[----:B------:R-:W1:Y:S02]  /*d0c0*/  LDG.E.U8 R16, desc[UR52][R10.64+0x1f1] ;  /* 0x0001f1340a107981 */ /* 0x000e64000c1e1100 */
[----:B-1----:R-:W-:-:S05]  /*d0d0*/  PRMT R13, R16, 0x8880, RZ ;  /* 0x00008880100d7816 */ /* 0x002fca00000000ff */
[----:B------:R-:W-:-:S07]  /*d0e0*/  IMAD R6, R13, R18, RZ ;  /* 0x000000120d067224 */ /* 0x000fce00078e02ff */
.L_x_538:
[----:B------:R-:W-:Y:S05]  /*d0f0*/  BSYNC B1 ;  /* 0x0000000000017941 */ /* 0x000fea0003800000 */
.L_x_537:
        /* <DEDUP_REMOVED lines=9> */
[----:B------:R-:W-:Y:S01]  /*d190*/  ISETP.LT.OR P3, PT, R0, 0x9, !P3 ;  /* 0x000000090000780c */ /* 0x000fe20005f61670 */
[----:B------:R-:W-:-:S12]  /*d1a0*/  @P2 BRA `(.L_x_540) ;  /* 0x00000000000c2947 */ /* 0x000fd80003800000 */
[----:B------:R-:W5:Y:S02]  /*d1b0*/  LDG.E.U8 R16, desc[UR52][R8.64+0x1f0] ;  /* 0x0001f03408107981 */ /* 0x000f64000c1e1100 */
[----:B-----5:R-:W-:-:S05]  /*d1c0*/  PRMT R7, R16, 0x8880, RZ ;  /* 0x0000888010077816 */ /* 0x020fca00000000ff */
[----:B------:R-:W-:-:S07]  /*d1d0*/  IMAD R6, R7, R18, RZ ;  /* 0x0000001207067224 */ /* 0x000fce00078e02ff */
.L_x_540:
[----:B------:R-:W-:Y:S05]  /*d1e0*/  BSYNC B1 ;  /* 0x0000000000017941 */ /* 0x000fea0003800000 */
.L_x_539:
[----:B------:R-:W-:Y:S01]  /*d1f0*/  @!P2 IMAD R7, R146, R17, R6 ;  /* 0x000000119207a224 */ /* 0x000fe200078e0206 */
[----:B------:R-:W-:Y:S04]  /*d200*/  BSSY B1, `(.L_x_541) ;  /* 0x0000006000017945 */ /* 0x000fe80003800000 */
[----:B------:R0:W-:Y:S01]  /*d210*/  @!P2 STG.E.U8 desc[UR52][R4.64+0x1f0], R7 ;  /* 0x0001f0070400a986 */ /* 0x0001e2000c101134 */
[----:B------:R-:W-:Y:S05]  /*d220*/  @P0 BRA `(.L_x_542) ;  /* 0x00000000000c0947 */ /* 0x000fea0003800000 */
[----:B------:R-:W0:Y:S02]  /*d230*/  LDG.E.U8 R16, desc[UR52][R8.64+0x1f1] ;  /* 0x0001f13408107981 */ /* 0x000e24000c1e1100 */
[----:B0-----:R-:W-:-:S05]  /*d240*/  PRMT R7, R16, 0x8880, RZ ;  /* 0x0000888010077816 */ /* 0x001fca00000000ff */
[----:B------:R-:W-:-:S07]  /*d250*/  IMAD R6, R7, R18, RZ ;  /* 0x0000001207067224 */ /* 0x000fce00078e02ff */
.L_x_542:
[----:B------:R-:W-:Y:S05]  /*d260*/  BSYNC B1 ;  /* 0x0000000000017941 */ /* 0x000fea0003800000 */
.L_x_541:
[----:B------:R-:W-:Y:S01]  /*d270*/  @!P0 IMAD R147, R147, R17, R6 ;  /* 0x0000001193938224 */ /* 0x000fe200078e0206 */
[----:B------:R-:W-:Y:S04]  /*d280*/  BSSY B1, `(.L_x_543) ;  /* 0x0000006000017945 */ /* 0x000fe80003800000 */
[----:B------:R0:W-:Y:S01]  /*d290*/  @!P0 STG.E.U8 desc[UR52][R4.64+0x1f1], R147 ;  /* 0x0001f19304008986 */ /* 0x0001e2000c101134 */
[----:B------:R-:W-:Y:S05]  /*d2a0*/  @P5 BRA `(.L_x_544) ;  /* 0x00000000000c5947 */ /* 0x000fea0003800000 */
[----:B------:R-:W0:Y:S02]  /*d2b0*/  LDG.E.U8 R16, desc[UR52][R10.64+0x1f8] ;  /* 0x0001f8340a107981 */ /* 0x000e24000c1e1100 */
[----:B0-----:R-:W-:-:S05]  /*d2c0*/  PRMT R7, R16, 0x8880, RZ ;  /* 0x0000888010077816 */ /* 0x001fca00000000ff */
[----:B------:R-:W-:-:S07]  /*d2d0*/  IMAD R6, R7, R18, RZ ;  /* 0x0000001207067224 */ /* 0x000fce00078e02ff */
.L_x_544:
[----:B------:R-:W-:Y:S05]  /*d2e0*/  BSYNC B1 ;  /* 0x0000000000017941 */ /* 0x000fea0003800000 */
.L_x_543:
[----:B0-----:R-:W-:Y:S01]  /*d2f0*/  @!P5 IMAD R7, R148, R17, R6 ;  /* 0x000000119407d224 */ /* 0x001fe200078e0206 */
[----:B------:R-:W-:Y:S04]  /*d300*/  BSSY B1, `(.L_x_545) ;  /* 0x0000006000017945 */ /* 0x000fe80003800000 */
[----:B------:R0:W-:Y:S01]  /*d310*/  @!P5 STG.E.U8 desc[UR52][R2.64+0x1f8], R7 ;  /* 0x0001f8070200d986 */ /* 0x0001e2000c101134 */
[----:B------:R-:W-:Y:S05]  /*d320*/  @P4 BRA `(.L_x_546) ;  /* 0x00000000000c4947 */ /* 0x000fea0003800000 */
[----:B------:R-:W0:Y:S02]  /*d330*/  LDG.E.U8 R16, desc[UR52][R10.64+0x1f9] ;  /* 0x0001f9340a107981 */ /* 0x000e24000c1e1100 */
[----:B0-----:R-:W-:-:S05]  /*d340*/  PRMT R7, R16, 0x8880, RZ ;  /* 0x0000888010077816 */ /* 0x001fca00000000ff */
[----:B------:R-:W-:-:S07]  /*d350*/  IMAD R6, R7, R18, RZ ;  /* 0x0000001207067224 */ /* 0x000fce00078e02ff */
.L_x_546:
[----:B------:R-:W-:Y:S05]  /*d360*/  BSYNC B1 ;  /* 0x0000000000017941 */ /* 0x000fea0003800000 */
.L_x_545:
[----:B------:R-:W-:Y:S01]  /*d370*/  @!P4 IMAD R149, R149, R17, R6 ;  /* 0x000000119595c224 */ /* 0x000fe200078e0206 */
[----:B------:R-:W-:Y:S04]  /*d380*/  BSSY B1, `(.L_x_547) ;  /* 0x0000006000017945 */ /* 0x000fe80003800000 */
[----:B------:R0:W-:Y:S01]  /*d390*/  @!P4 STG.E.U8 desc[UR52][R2.64+0x1f9], R149 ;  /* 0x0001f9950200c986 */ /* 0x0001e2000c101134 */
[----:B------:R-:W-:Y:S05]  /*d3a0*/  @P3 BRA `(.L_x_548) ;  /* 0x00000000000c3947 */ /* 0x000fea0003800000 */
[----:B------:R-:W0:Y:S02]  /*d3b0*/  LDG.E.U8 R16, desc[UR52][R8.64+0x1f8] ;  /* 0x0001f83408107981 */ /* 0x000e24000c1e1100 */
[----:B012-4-:R-:W-:-:S05]  /*d3c0*/  PRMT R3, R16, 0x8880, RZ ;  /* 0x0000888010037816 */ /* 0x017fca00000000ff */
[----:B------:R-:W-:-:S07]  /*d3d0*/  IMAD R6, R3, R18, RZ ;  /* 0x0000001203067224 */ /* 0x000fce00078e02ff */
.L_x_548:
[----:B------:R-:W-:Y:S05]  /*d3e0*/  BSYNC B1 ;  /* 0x0000000000017941 */ /* 0x000fea0003800000 */
.L_x_547:
[----:B012-4-:R-:W-:Y:S01]  /*d3f0*/  @!P3 IMAD R3, R150, R17, R6 ;  /* 0x000000119603b224 */ /* 0x017fe200078e0206 */
[----:B------:R-:W-:Y:S01]  /*d400*/  ISETP.LT.OR P1, PT, R0, 0x9, !P1 ;  /* 0x000000090000780c */ /* 0x000fe20004f21670 */
[----:B------:R-:W-:Y:S03]  /*d410*/  BSSY B1, `(.L_x_549) ;  /* 0x0000006000017945 */ /* 0x000fe60003800000 */
[----:B------:R0:W-:Y:S09]  /*d420*/  @!P3 STG.E.U8 desc[UR52][R4.64+0x1f8], R3 ;  /* 0x0001f8030400b986 */ /* 0x0001f2000c101134 */
[----:B------:R-:W-:Y:S05]  /*d430*/  @P1 BRA `(.L_x_550) ;  /* 0x00000000000c1947 */ /* 0x000fea0003800000 */
[----:B------:R-:W0:Y:S02]  /*d440*/  LDG.E.U8 R16, desc[UR52][R8.64+0x1f9] ;  /* 0x0001f93408107981 */ /* 0x000e24000c1e1100 */
[----:B0-----:R-:W-:-:S05]  /*d450*/  PRMT R3, R16, 0x8880, RZ ;  /* 0x0000888010037816 */ /* 0x001fca00000000ff */
[----:B------:R-:W-:-:S07]  /*d460*/  IMAD R6, R3, R18, RZ ;  /* 0x0000001203067224 */ /* 0x000fce00078e02ff */
.L_x_550:
[----:B------:R-:W-:Y:S05]  /*d470*/  BSYNC B1 ;  /* 0x0000000000017941 */ /* 0x000fea0003800000 */
.L_x_549:
[----:B------:R-:W-:Y:S01]  /*d480*/  IMAD R151, R151, R17, R6 ;  /* 0x0000001197977224 */ /* 0x000fe200078e0206 */
[----:B------:R-:W-:Y:S06]  /*d490*/  @P1 BRA `(.L_x_551) ;  /* 0x0000004000081947 */ /* 0x000fec0003800000 */
[----:B------:R2:W-:Y:S01]  /*d4a0*/  STG.E.U8 desc[UR52][R4.64+0x1f9], R151 ;  /* 0x0001f99704007986 */ /* 0x0005e2000c101134 */
[----:B------:R-:W-:Y:S05]  /*d4b0*/  BRA `(.L_x_551) ;  /* 0x0000004000007947 */ /* 0x000fea0003800000 */
.L_x_38:
[----:B------:R-:W2:Y:S04]  /*d4c0*/  LDL.LU R6, [R1] ;  /* 0x0000000001067983 */ /* 0x000ea80000300800 */
[----:B------:R-:W3:Y:S04]  /*d4d0*/  LDL.LU R8, [R1+0x4] ;  /* 0x0000040001087983 */ /* 0x000ee80000300800 */
[----:B------:R-:W4:Y:S04]  /*d4e0*/  LDL.LU R9, [R1+0x18] ;  /* 0x0000180001097983 */ /* 0x000f280000300800 */
[----:B------:R-:W5:Y:S04]  /*d4f0*/  LDL.LU R11, [R1+0x9c] ;  /* 0x00009c00010b7983 */ /* 0x000f680000300800 */
        /* <DEDUP_REMOVED lines=61> */
[----:B------:R-:W5:Y:S01]  /*d8d0*/  LDL.LU R178, [R1+0x194] ;  /* 0x0001940001b27983 */ /* 0x000f620000300800 */
[----:B------:R-:W-:-:S03]  /*d8e0*/  ISETP.GE.AND P0, PT, R7, 0x1, PT ;  /* 0x000000010700780c */ /* 0x000fc60003f06270 */
[----:B------:R-:W5:Y:S04]  /*d8f0*/  LDL.LU R177, [R1+0x198] ;  /* 0x0001980001b17983 */ /* 0x000f680000300800 */
[----:B------:R-:W5:Y:S04]  /*d900*/  LDL.LU R176, [R1+0x19c] ;  /* 0x00019c0001b07983 */ /* 0x000f680000300800 */
[----:B------:R-:W5:Y:S04]  /*d910*/  LDL.LU R175, [R1+0x1a0] ;  /* 0x0001a00001af7983 */ /* 0x000f680000300800 */
[----:B------:R-:W5:Y:S01]  /*d920*/  LDL.LU R174, [R1+0x1a4] ;  /* 0x0001a40001ae7983 */ /* 0x000f620000300800 */
[----:B------:R-:W-:-:S03]  /*d930*/  ISETP.LT.OR P1, PT, R0, 0x1, !P0 ;  /* 0x000000010000780c */ /* 0x000fc60004721670 */
        /* <DEDUP_REMOVED lines=13> */
[----:B--2---:R-:W-:-:S03]  /*da10*/  @!P1 IMAD R6, R6, R17, RZ ;  /* 0x0000001106069224 */ /* 0x004fc600078e02ff */
[----:B------:R-:W2:Y:S04]  /*da20*/  LDL.LU R160, [R1+0x1dc] ;  /* 0x0001dc0001a07983 */ /* 0x000ea80000300800 */
        /* <DEDUP_REMOVED lines=8> */
[----:B------:R0:W-:Y:S04]  /*dab0*/  @!P1 STG.E.U8 desc[UR52][R2.64], R6 ;  /* 0x0000000602009986 */ /* 0x0001e8000c101134 */
[----:B0-----:R-:W4:Y:S01]  /*dac0*/  LDL.LU R6, [R1+0x8] ;  /* 0x0000080001067983 */ /* 0x001f220000300800 */
[----:B------:R-:W-:-:S02]  /*dad0*/  ISETP.GE.AND P1, PT, R7, 0x2, PT ;  /* 0x000000020700780c */ /* 0x000fc40003f26270 */
[C---:B------:R-:W-:Y:S02]  /*dae0*/  ISETP.LT.OR P0, PT, R0.reuse, 0x9, !P0 ;  /* 0x000000090000780c */ /* 0x040fe40004701670 */
[----:B------:R-:W-:-:S13]  /*daf0*/  ISETP.LT.OR P2, PT, R0, 0x1, !P1 ;  /* 0x000000010000780c */ /* 0x000fda0004f41670 */
[----:B---3--:R-:W-:-:S05]  /*db00*/  @!P2 IMAD R8, R8, R17, RZ ;  /* 0x000000110808a224 */ /* 0x008fca00078e02ff */
[----:B------:R0:W-:Y:S04]  /*db10*/  @!P2 STG.E.U8 desc[UR52][R2.64+0x1], R8 ;  /* 0x000001080200a986 */ /* 0x0001e8000c101134 */
[----:B0-----:R-:W3:Y:S01]  /*db20*/  LDL.LU R8, [R1+0xc] ;  /* 0x00000c0001087983 */ /* 0x001ee20000300800 */
[----:B----4-:R-:W-:-:S05]  /*db30*/  @!P0 IMAD R6, R6, R17, RZ ;  /* 0x0000001106068224 */ /* 0x010fca00078e02ff */
[----:B------:R0:W-:Y:S04]  /*db40*/  @!P0 STG.E.U8 desc[UR52][R4.64], R6 ;  /* 0x0000000604008986 */ /* 0x0001e8000c101134 */
[----:B0-----:R-:W4:Y:S01]  /*db50*/  LDL.LU R6, [R1+0x10] ;  /* 0x0000100001067983 */ /* 0x001f220000300800 */
[----:B------:R-:W-:Y:S02]  /*db60*/  ISETP.GE.AND P0, PT, R7, 0x9, PT ;  /* 0x000000090700780c */ /* 0x000fe40003f06270 */
[C---:B------:R-:W-:Y:S02]  /*db70*/  ISETP.LT.OR P1, PT, R0.reuse, 0x9, !P1 ;  /* 0x000000090000780c */ /* 0x040fe40004f21670 */
[----:B------:R-:W-:-:S11]  /*db80*/  ISETP.LT.OR P4, PT, R0, 0x1, !P0 ;  /* 0x000000010000780c */ /* 0x000fd60004781670 */
[----:B---3--:R-:W-:-:S05]  /*db90*/  @!P1 IMAD R8, R8, R17, RZ ;  /* 0x0000001108089224 */ /* 0x008fca00078e02ff */
[----:B------:R0:W-:Y:S04]  /*dba0*/  @!P1 STG.E.U8 desc[UR52][R4.64+0x1], R8 ;  /* 0x0000010804009986 */ /* 0x0001e8000c101134 */
[----:B0-----:R-:W3:Y:S01]  /*dbb0*/  LDL.LU R8, [R1+0x1c] ;  /* 0x00001c0001087983 */ /* 0x001ee20000300800 */
[----:B----4-:R-:W-:-:S05]  /*dbc0*/  @!P4 IMAD R6, R6, R17, RZ ;  /* 0x000000110606c224 */ /* 0x010fca00078e02ff */
[----:B------:R0:W-:Y:S04]  /*dbd0*/  @!P4 STG.E.U8 desc[UR52][R2.64+0x8], R6 ;  /* 0x000008060200c986 */ /* 0x0001e8000c101134 */
[----:B0-----:R-:W4:Y:S01]  /*dbe0*/  LDL.LU R6, [R1+0x14] ;  /* 0x0000140001067983 */ /* 0x001f220000300800 */
[----:B------:R-:W-:-:S04]  /*dbf0*/  ISETP.GE.AND P3, PT, R7, 0xa, PT ;  /* 0x0000000a0700780c */ /* 0x000fc80003f66270 */
[C---:B------:R-:W-:Y:S02]  /*dc00*/  ISETP.LT.OR P2, PT, R0.reuse, 0x1, !P3 ;  /* 0x000000010000780c */ /* 0x040fe40005f41670 */
[----:B------:R-:W-:Y:S02]  /*dc10*/  ISETP.GE.AND P1, PT, R7, 0x11, PT ;  /* 0x000000110700780c */ /* 0x000fe40003f26270 */
[----:B------:R-:W-:-:S09]  /*dc20*/  ISETP.LT.OR P0, PT, R0, 0x9, !P0 ;  /* 0x000000090000780c */ /* 0x000fd20004701670 */
[----:B----4-:R-:W-:-:S05]  /*dc30*/  @!P2 IMAD R6, R6, R17, RZ ;  /* 0x000000110606a224 */ /* 0x010fca00078e02ff */
[----:B------:R0:W-:Y:S04]  /*dc40*/  @!P2 STG.E.U8 desc[UR52][R2.64+0x9], R6 ;  /* 0x000009060200a986 */ /* 0x0001e8000c101134 */
[----:B0-----:R-:W4:Y:S01]  /*dc50*/  LDL.LU R6, [R1+0x20] ;  /* 0x0000200001067983 */ /* 0x001f220000300800 */
[C---:B------:R-:W-:Y:S02]  /*dc60*/  ISETP.LT.OR P3, PT, R0.reuse, 0x9, !P3 ;  /* 0x000000090000780c */ /* 0x040fe40005f61670 */
[----:B------:R-:W-:Y:S01]  /*dc70*/  ISETP.LT.OR P4, PT, R0, 0x1, !P1 ;  /* 0x000000010000780c */ /* 0x000fe20004f81670 */
[----:B------:R-:W-:-:S05]  /*dc80*/  @!P0 IMAD R9, R9, R17, RZ ;  /* 0x0000001109098224 */ /* 0x000fca00078e02ff */
[----:B------:R0:W-:Y:S05]  /*dc90*/  @!P0 STG.E.U8 desc[UR52][R4.64+0x8], R9 ;  /* 0x0000080904008986 */ /* 0x0001ea000c101134 */
[----:B---3--:R-:W-:-:S05]  /*dca0*/  @!P3 IMAD R8, R8, R17, RZ ;  /* 0x000000110808b224 */ /* 0x008fca00078e02ff */
[----:B------:R1:W-:Y:S04]  /*dcb0*/  @!P3 STG.E.U8 desc[UR52][R4.64+0x9], R8 ;  /* 0x000009080400b986 */ /* 0x0003e8000c101134 */
[----:B0-----:R-:W3:Y:S04]  /*dcc0*/  LDL.LU R9, [R1+0x38] ;  /* 0x0000380001097983 */ /* 0x001ee80000300800 */
[----:B-1----:R-:W5:Y:S01]  /*dcd0*/  LDL.LU R8, [R1+0x28] ;  /* 0x0000280001087983 */ /* 0x002f620000300800 */
[----:B----4-:R-:W-:-:S05]  /*dce0*/  @!P4 IMAD R6, R6, R17, RZ ;  /* 0x000000110606c224 */ /* 0x010fca00078e02ff */
[----:B------:R0:W-:Y:S04]  /*dcf0*/  @!P4 STG.E.U8 desc[UR52][R2.64+0x10], R6 ;  /* 0x000010060200c986 */ /* 0x0001e8000c101134 */
[----:B0-----:R-:W4:Y:S01]  /*dd00*/  LDL.LU R6, [R1+0x24] ;  /* 0x0000240001067983 */ /* 0x001f220000300800 */
[----:B------:R-:W-:-:S04]  /*dd10*/  ISETP.GE.AND P5, PT, R7, 0x12, PT ;  /* 0x000000120700780c */ /* 0x000fc80003fa6270 */
[C---:B------:R-:W-:Y:S02]  /*dd20*/  ISETP.LT.OR P2, PT, R0.reuse, 0x1, !P5 ;  /* 0x000000010000780c */ /* 0x040fe40006f41670 */
[----:B------:R-:W-:-:S11]  /*dd30*/  ISETP.LT.OR P1, PT, R0, 0x9, !P1 ;  /* 0x000000090000780c */ /* 0x000fd60004f21670 */
[----:B----4-:R-:W-:-:S05]  /*dd40*/  @!P2 IMAD R6, R6, R17, RZ ;  /* 0x000000110606a224 */ /* 0x010fca00078e02ff */
[----:B------:R0:W-:Y:S04]  /*dd50*/  @!P2 STG.E.U8 desc[UR52][R2.64+0x11], R6 ;  /* 0x000011060200a986 */ /* 0x0001e8000c101134 */
[----:B0-----:R-:W4:Y:S01]  /*dd60*/  LDL.LU R6, [R1+0x2c] ;  /* 0x00002c0001067983 */ /* 0x001f220000300800 */
[----:B------:R-:W-:Y:S01]  /*dd70*/  ISETP.LT.OR P5, PT, R0, 0x9, !P5 ;  /* 0x000000090000780c */ /* 0x000fe20006fa1670 */
[----:B-----5:R-:W-:-:S05]  /*dd80*/  @!P1 IMAD R8, R8, R17, RZ ;  /* 0x0000001108089224 */ /* 0x020fca00078e02ff */
[----:B------:R0:W-:Y:S04]  /*dd90*/  @!P1 STG.E.U8 desc[UR52][R4.64+0x10], R8 ;  /* 0x0000100804009986 */ /* 0x0001e8000c101134 */
[----:B0-----:R-:W5:Y:S03]  /*dda0*/  LDL.LU R8, [R1+0x3c] ;  /* 0x00003c0001087983 */ /* 0x001f660000300800 */
[----:B----4-:R-:W-:-:S05]  /*ddb0*/  @!P5 IMAD R6, R6, R17, RZ ;  /* 0x000000110606d224 */ /* 0x010fca00078e02ff */
[----:B------:R0:W-:Y:S04]  /*ddc0*/  @!P5 STG.E.U8 desc[UR52][R4.64+0x11], R6 ;  /* 0x000011060400d986 */ /* 0x0001e8000c101134 */
[----:B0-----:R-:W4:Y:S01]  /*ddd0*/  LDL.LU R6, [R1+0x30] ;  /* 0x0000300001067983 */ /* 0x001f220000300800 */
[----:B------:R-:W-:-:S04]  /*dde0*/  ISETP.GE.AND P0, PT, R7, 0x19, PT ;  /* 0x000000190700780c */ /* 0x000fc80003f06270 */
[----:B------:R-:W-:Y:S02]  /*ddf0*/  ISETP.LT.OR P2, PT, R0, 0x1, !P0 ;  /* 0x000000010000780c */ /* 0x000fe40004741670 */
[----:B------:R-:W-:-:S11]  /*de00*/  ISETP.GE.AND P4, PT, R7, 0x1a, PT ;  /* 0x0000001a0700780c */ /* 0x000fd60003f86270 */
[----:B----4-:R-:W-:-:S05]  /*de10*/  @!P2 IMAD R6, R6, R17, RZ ;  /* 0x000000110606a224 */ /* 0x010fca00078e02ff */
[----:B------:R0:W-:Y:S04]  /*de20*/  @!P2 STG.E.U8 desc[UR52][R2.64+0x18], R6 ;  /* 0x000018060200a986 */ /* 0x0001e8000c101134 */
[----:B0-----:R-:W4:Y:S01]  /*de30*/  LDL.LU R6, [R1+0x34] ;  /* 0x0000340001067983 */ /* 0x001f220000300800 */
[C---:B------:R-:W-:Y:S02]  /*de40*/  ISETP.LT.OR P3, PT, R0.reuse, 0x1, !P4 ;  /* 0x000000010000780c */ /* 0x040fe40006761670 */
[----:B------:R-:W-:Y:S02]  /*de50*/  ISETP.GE.AND P1, PT, R7, 0x21, PT ;  /* 0x000000210700780c */ /* 0x000fe40003f26270 */
[C---:B------:R-:W-:Y:S02]  /*de60*/  ISETP.LT.OR P0, PT, R0.reuse, 0x9, !P0 ;  /* 0x000000090000780c */ /* 0x040fe40004701670 */
[----:B------:R-:W-:-:S07]  /*de70*/  ISETP.LT.OR P4, PT, R0, 0x9, !P4 ;  /* 0x000000090000780c */ /* 0x000fce0006781670 */
[----:B----4-:R-:W-:-:S05]  /*de80*/  @!P3 IMAD R6, R6, R17, RZ ;  /* 0x000000110606b224 */ /* 0x010fca00078e02ff */
[----:B------:R0:W-:Y:S04]  /*de90*/  @!P3 STG.E.U8 desc[UR52][R2.64+0x19], R6 ;  /* 0x000019060200b986 */ /* 0x0001e8000c101134 */
[----:B0-----:R-:W4:Y:S01]  /*dea0*/  LDL.LU R6, [R1+0x40] ;  /* 0x0000400001067983 */ /* 0x001f220000300800 */
[----:B------:R-:W-:Y:S01]  /*deb0*/  ISETP.LT.OR P5, PT, R0, 0x1, !P1 ;  /* 0x000000010000780c */ /* 0x000fe20004fa1670 */
[-C--:B---3--:R-:W-:Y:S02]  /*dec0*/  @!P0 IMAD R9, R9, R17.reuse, RZ ;  /* 0x0000001109098224 */ /* 0x088fe400078e02ff */
[----:B-----5:R-:W-:-:S03]  /*ded0*/  @!P4 IMAD R8, R8, R17, RZ ;  /* 0x000000110808c224 */ /* 0x020fc600078e02ff */
[----:B------:R0:W-:Y:S04]  /*dee0*/  @!P0 STG.E.U8 desc[UR52][R4.64+0x18], R9 ;  /* 0x0000180904008986 */ /* 0x0001e8000c101134 */
        /* <DEDUP_REMOVED lines=26> */
[----:B------:R-:W-:-:S11]  /*e090*/  ISETP.LT.OR P1, PT, R0, 0x9, !P5 ;  /* 0x000000090000780c */ /* 0x000fd60006f21670 */
[----:B----4-:R-:W-:-:S05]  /*e0a0*/  @!P3 IMAD R6, R6, R17, RZ ;  /* 0x000000110606b224 */ /* 0x010fca00078e02ff */
[----:B------:R0:W-:Y:S04]  /*e0b0*/  @!P3 STG.E.U8 desc[UR52][R2.64+0x29], R6 ;  /* 0x000029060200b986 */ /* 0x0001e8000c101134 */
[----:B0-----:R-:W4:Y:S01]  /*e0c0*/  LDL.LU R6, [R1+0x58] ;  /* 0x0000580001067983 */ /* 0x001f220000300800 */
[C---:B------:R-:W-:Y:S02]  /*e0d0*/  ISETP.GE.AND P5, PT, R7.reuse, 0x31, PT ;  /* 0x000000310700780c */ /* 0x040fe40003fa6270 */
[----:B------:R-:W-:Y:S02]  /*e0e0*/  ISETP.GE.AND P2, PT, R7, 0x32, PT ;  /* 0x000000320700780c */ /* 0x000fe40003f46270 */
[C---:B------:R-:W-:Y:S02]  /*e0f0*/  ISETP.LT.OR P0, PT, R0.reuse, 0x9, !P0 ;  /* 0x000000090000780c */ /* 0x040fe40004701670 */
[----:B------:R-:W-:Y:S01]  /*e100*/  ISETP.LT.OR P3, PT, R0, 0x1, !P5 ;  /* 0x000000010000780c */ /* 0x000fe20006f61670 */
        /* <DEDUP_REMOVED lines=13> */
[C---:B------:R-:W-:Y:S02]  /*e1e0*/  ISETP.LT.OR P1, PT, R0.reuse, 0x9, !P5 ;  /* 0x000000090000780c */ /* 0x040fe40006f21670 */
[----:B------:R-:W-:-:S11]  /*e1f0*/  ISETP.LT.OR P2, PT, R0, 0x9, !P2 ;  /* 0x000000090000780c */ /* 0x000fd60005741670 */
[----:B-----5:R-:W-:-:S05]  /*e200*/  @!P1 IMAD R8, R8, R17, RZ ;  /* 0x0000001108089224 */ /* 0x020fca00078e02ff */
[----:B------:R0:W-:Y:S04]  /*e210*/  @!P1 STG.E.U8 desc[UR52][R4.64+0x30], R8 ;  /* 0x0000300804009986 */ /* 0x0001e8000c101134 */
[----:B0-----:R-:W5:Y:S01]  /*e220*/  LDL.LU R8, [R1+0x70] ;  /* 0x0000700001087983 */ /* 0x001f620000300800 */
[----:B----4-:R-:W-:-:S05]  /*e230*/  @!P2 IMAD R6, R6, R17, RZ ;  /* 0x000000110606a224 */ /* 0x010fca00078e02ff */
[----:B------:R0:W-:Y:S04]  /*e240*/  @!P2 STG.E.U8 desc[UR52][R4.64+0x31], R6 ;  /* 0x000031060400a986 */ /* 0x0001e8000c101134 */
[----:B0-----:R-:W4:Y:S01]  /*e250*/  LDL.LU R6, [R1+0x74] ;  /* 0x0000740001067983 */ /* 0x001f220000300800 */
[C---:B------:R-:W-:Y:S02]  /*e260*/  ISETP.GE.AND P5, PT, R7.reuse, 0x39, PT ;  /* 0x000000390700780c */ /* 0x040fe40003fa6270 */
[----:B------:R-:W-:Y:S02]  /*e270*/  ISETP.GE.AND P0, PT, R7, 0x3a, PT ;  /* 0x0000003a0700780c */ /* 0x000fe40003f06270 */
        /* <DEDUP_REMOVED lines=8> */
[C---:B------:R-:W-:Y:S02]  /*e300*/  ISETP.LT.OR P1, PT, R0.reuse, 0x9, !P5 ;  /* 0x000000090000780c */ /* 0x040fe40006f21670 */
[C---:B------:R-:W-:Y:S02]  /*e310*/  ISETP.GE.AND P5, PT, R7.reuse, 0x41, PT ;  /* 0x000000410700780c */ /* 0x040fe40003fa6270 */
[----:B------:R-:W-:Y:S02]  /*e320*/  ISETP.GE.AND P2, PT, R7, 0x42, PT ;  /* 0x000000420700780c */ /* 0x000fe40003f46270 */
[----:B------:R-:W-:-:S07]  /*e330*/  ISETP.LT.OR P0, PT, R0, 0x9, !P0 ;  /* 0x000000090000780c */ /* 0x000fce0004701670 */
[----:B----4-:R-:W-:-:S05]  /*e340*/  @!P1 IMAD R6, R6, R17, RZ ;  /* 0x0000001106069224 */ /* 0x010fca00078e02ff */
[----:B------:R0:W-:Y:S04]  /*e350*/  @!P1 STG.E.U8 desc[UR52][R4.64+0x38], R6 ;  /* 0x0000380604009986 */ /* 0x0001e8000c101134 */
[----:B0-----:R-:W4:Y:S01]  /*e360*/  LDL.LU R6, [R1+0x80] ;  /* 0x0000800001067983 */ /* 0x001f220000300800 */
[C---:B------:R-:W-:Y:S02]  /*e370*/  ISETP.LT.OR P3, PT, R0.reuse, 0x1, !P5 ;  /* 0x000000010000780c */ /* 0x040fe40006f61670 */
[----:B------:R-:W-:Y:S01]  /*e380*/  ISETP.LT.OR P4, PT, R0, 0x1, !P2 ;  /* 0x000000010000780c */ /* 0x000fe20005781670 */
[----:B---3--:R-:W-:-:S05]  /*e390*/  @!P0 IMAD R9, R9, R17, RZ ;  /* 0x0000001109098224 */ /* 0x008fca00078e02ff */
[----:B------:R0:W-:Y:S07]  /*e3a0*/  @!P0 STG.E.U8 desc[UR52][R4.64+0x39], R9 ;  /* 0x0000390904008986 */ /* 0x0001ee000c101134 */
[-C--:B-----5:R-:W-:Y:S01]  /*e3b0*/  @!P4 IMAD R8, R8, R17.reuse, RZ ;  /* 0x000000110808c224 */ /* 0x0a0fe200078e02ff */
[----:B0-----:R-:W3:Y:S04]  /*e3c0*/  LDL.LU R9, [R1+0x98] ;  /* 0x0000980001097983 */ /* 0x001ee80000300800 */
[----:B------:R-:W-:Y:S01]  /*e3d0*/  @!P4 STG.E.U8 desc[UR52][R2.64+0x41], R8 ;  /* 0x000041080200c986 */ /* 0x000fe2000c101134 */
[----:B----4-:R-:W-:-:S05]  /*e3e0*/  @!P3 IMAD R6, R6, R17, RZ ;  /* 0x000000110606b224 */ /* 0x010fca00078e02ff */
[----:B------:R0:W-:Y:S04]  /*e3f0*/  @!P3 STG.E.U8 desc[UR52][R2.64+0x40], R6 ;  /* 0x000040060200b986 */ /* 0x0001e8000c101134 */
[----:B0-----:R-:W4:Y:S04]  /*e400*/  LDL.LU R6, [R1+0x88] ;  /* 0x0000880001067983 */ /* 0x001f280000300800 */
[----:B------:R-:W5:Y:S01]  /*e410*/  LDL.LU R8, [R1+0x8c] ;  /* 0x00008c0001087983 */ /* 0x000f620000300800 */
[C---:B------:R-:W-:Y:S02]  /*e420*/  ISETP.LT.OR P1, PT, R0.reuse, 0x9, !P5 ;  /* 0x000000090000780c */ /* 0x040fe40006f21670 */
[----:B------:R-:W-:-:S02]  /*e430*/  ISETP.LT.OR P2, PT, R0, 0x9, !P2 ;  /* 0x000000090000780c */ /* 0x000fc40005741670 */
[----:B------:R-:W-:-:S09]  /*e440*/  ISETP.GE.AND P5, PT, R7, 0x49, PT ;  /* 0x000000490700780c */ /* 0x000fd20003fa6270 */
[-C--:B----4-:R-:W-:Y:S02]  /*e450*/  @!P1 IMAD R6, R6, R17.reuse, RZ ;  /* 0x0000001106069224 */ /* 0x090fe400078e02ff */
[----:B-----5:R-:W-:-:S03]  /*e460*/  @!P2 IMAD R8, R8, R17, RZ ;  /* 0x000000110808a224 */ /* 0x020fc600078e02ff */
[----:B------:R0:W-:Y:S04]  /*e470*/  @!P1 STG.E.U8 desc[UR52][R4.64+0x40], R6 ;  /* 0x0000400604009986 */ /* 0x0001e8000c101134 */
[----:B------:R1:W-:Y:S04]  /*e480*/  @!P2 STG.E.U8 desc[UR52][R4.64+0x41], R8 ;  /* 0x000041080400a986 */ /* 0x0003e8000c101134 */
[----:B0-----:R-:W4:Y:S04]  /*e490*/  LDL.LU R6, [R1+0x90] ;  /* 0x0000900001067983 */ /* 0x001f280000300800 */
[----:B-1----:R-:W5:Y:S01]  /*e4a0*/  LDL.LU R8, [R1+0x94] ;  /* 0x0000940001087983 */ /* 0x002f620000300800 */
[----:B------:R-:W-:-:S02]  /*e4b0*/  ISETP.GE.AND P0, PT, R7, 0x4a, PT ;  /* 0x0000004a0700780c */ /* 0x000fc40003f06270 */
[C---:B------:R-:W-:Y:S02]  /*e4c0*/  ISETP.LT.OR P3, PT, R0.reuse, 0x1, !P5 ;  /* 0x000000010000780c */ /* 0x040fe40006f61670 */
[C---:B------:R-:W-:Y:S02]  /*e4d0*/  ISETP.LT.OR P4, PT, R0.reuse, 0x1, !P0 ;  /* 0x000000010000780c */ /* 0x040fe40004781670 */
[C---:B------:R-:W-:Y:S02]  /*e4e0*/  ISETP.LT.OR P1, PT, R0.reuse, 0x9, !P5 ;  /* 0x000000090000780c */ /* 0x040fe40006f21670 */
[C---:B------:R-:W-:Y:S02]  /*e4f0*/  ISETP.GE.AND P5, PT, R7.reuse, 0x51, PT ;  /* 0x000000510700780c */ /* 0x040fe40003fa6270 */
[----:B------:R-:W-:Y:S02]  /*e500*/  ISETP.GE.AND P2, PT, R7, 0x52, PT ;  /* 0x000000520700780c */ /* 0x000fe40003f46270 */
[----:B------:R-:W-:-:S07]  /*e510*/  ISETP.LT.OR P0, PT, R0, 0x9, !P0 ;  /* 0x000000090000780c */ /* 0x000fce0004701670 */
[----:B---3--:R-:W-:-:S06]  /*e520*/  @!P1 IMAD R9, R9, R17, RZ ;  /* 0x0000001109099224 */ /* 0x008fcc00078e02ff */
[-C--:B------:R-:W-:Y:S02]  /*e530*/  @!P0 IMAD R11, R11, R17.reuse, RZ ;  /* 0x000000110b0b8224 */ /* 0x080fe400078e02ff */
[-C--:B----4-:R-:W-:Y:S02]  /*e540*/  @!P3 IMAD R6, R6, R17.reuse, RZ ;  /* 0x000000110606b224 */ /* 0x090fe400078e02ff */
[----:B-----5:R-:W-:-:S03]  /*e550*/  @!P4 IMAD R8, R8, R17, RZ ;  /* 0x000000110808c224 */ /* 0x020fc600078e02ff */
[----:B------:R-:W-:Y:S01]  /*e560*/  @!P3 STG.E.U8 desc[UR52][R2.64+0x48], R6 ;  /* 0x000048060200b986 */ /* 0x000fe2000c101134 */
[----:B------:R-:W-:-:S03]  /*e570*/  ISETP.LT.OR P3, PT, R0, 0x1, !P5 ;  /* 0x000000010000780c */ /* 0x000fc60006f61670 */
[----:B------:R-:W-:Y:S01]  /*e580*/  @!P4 STG.E.U8 desc[UR52][R2.64+0x49], R8 ;  /* 0x000049080200c986 */ /* 0x000fe2000c101134 */
[----:B------:R-:W-:-:S03]  /*e590*/  ISETP.LT.OR P4, PT, R0, 0x1, !P2 ;  /* 0x000000010000780c */ /* 0x000fc60005781670 */
[----:B------:R0:W-:Y:S01]  /*e5a0*/  @!P1 STG.E.U8 desc[UR52][R4.64+0x48], R9 ;  /* 0x0000480904009986 */ /* 0x0001e2000c101134 */
[C---:B------:R-:W-:Y:S02]  /*e5b0*/  ISETP.LT.OR P1, PT, R0.reuse, 0x9, !P5 ;  /* 0x000000090000780c */ /* 0x040fe40006f21670 */
[----:B------:R-:W-:Y:S01]  /*e5c0*/  ISETP.GE.AND P5, PT, R7, 0x59, PT ;  /* 0x000000590700780c */ /* 0x000fe20003fa6270 */
[----:B------:R1:W-:Y:S02]  /*e5d0*/  @!P0 STG.E.U8 desc[UR52][R4.64+0x49], R11 ;  /* 0x0000490b04008986 */ /* 0x0003e4000c101134 */
[----:B------:R-:W-:Y:S01]  /*e5e0*/  @!P3 IMAD R13, R13, R17, RZ ;  /* 0x000000110d0db224 */ /* 0x000fe200078e02ff */
[----:B------:R-:W-:-:S03]  /*e5f0*/  ISETP.LT.OR P2, PT, R0, 0x9, !P2 ;  /* 0x000000090000780c */ /* 0x000fc60005741670 */
[----:B------:R-:W-:Y:S01]  /*e600*/  @!P4 IMAD R15, R15, R17, RZ ;  /* 0x000000110f0fc224 */ /* 0x000fe200078e02ff */
[----:B------:R-:W-:Y:S01]  /*e610*/  ISETP.GE.AND P0, PT, R7, 0x5a, PT ;  /* 0x0000005a0700780c */ /* 0x000fe20003f06270 */
[----:B------:R-:W-:Y:S01]  /*e620*/  @!P3 STG.E.U8 desc[UR52][R2.64+0x50], R13 ;  /* 0x0000500d0200b986 */ /* 0x000fe2000c101134 */
[----:B------:R-:W-:-:S03]  /*e630*/  ISETP.LT.OR P3, PT, R0, 0x1, !P5 ;  /* 0x000000010000780c */ /* 0x000fc60006f61670 */
[----:B------:R-:W-:Y:S01]  /*e640*/  @!P4 STG.E.U8 desc[UR52][R2.64+0x51], R15 ;  /* 0x0000510f0200c986 */ /* 0x000fe2000c101134 */
[----:B------:R-:W-:Y:S01]  /*e650*/  ISETP.LT.OR P4, PT, R0, 0x1, !P0 ;  /* 0x000000010000780c */ /* 0x000fe20004781670 */
[-C--:B0-----:R-:W-:Y:S02]  /*e660*/  @!P1 IMAD R9, R235, R17.reuse, RZ ;  /* 0x00000011eb099224 */ /* 0x081fe400078e02ff */
[----:B------:R-:W-:-:S03]  /*e670*/  @!P2 IMAD R21, R21, R17, RZ ;  /* 0x000000111515a224 */ /* 0x000fc600078e02ff */
[----:B------:R0:W-:Y:S01]  /*e680*/  @!P1 STG.E.U8 desc[UR52][R4.64+0x50], R9 ;  /* 0x0000500904009986 */ /* 0x0001e2000c101134 */
[----:B------:R-:W-:Y:S02]  /*e690*/  ISETP.LT.OR P1, PT, R0, 0x9, !P5 ;  /* 0x000000090000780c */ /* 0x000fe40006f21670 */
[-C--:B-1----:R-:W-:Y:S01]  /*e6a0*/  @!P3 IMAD R11, R234, R17.reuse, RZ ;  /* 0x00000011ea0bb224 */ /* 0x082fe200078e02ff */
[----:B------:R1:W-:Y:S01]  /*e6b0*/  @!P2 STG.E.U8 desc[UR52][R4.64+0x51], R21 ;  /* 0x000051150400a986 */ /* 0x0003e2000c101134 */
[----:B------:R-:W-:Y:S02]  /*e6c0*/  ISETP.GE.AND P5, PT, R7, 0x61, PT ;  /* 0x000000610700780c */ /* 0x000fe40003fa6270 */
[----:B------:R-:W-:Y:S01]  /*e6d0*/  @!P4 IMAD R23, R23, R17, RZ ;  /* 0x000000111717c224 */ /* 0x000fe200078e02ff */
[----:B------:R-:W-:Y:S02]  /*e6e0*/  ISETP.GE.AND P2, PT, R7, 0x62, PT ;  /* 0x000000620700780c */ /* 0x000fe40003f46270 */
[C---:B------:R-:W-:Y:S01]  /*e6f0*/  ISETP.LT.OR P0, PT, R0.reuse, 0x9, !P0 ;  /* 0x000000090000780c */ /* 0x040fe20004701670 */
[----:B------:R-:W-:Y:S01]  /*e700*/  @!P3 STG.E.U8 desc[UR52][R2.64+0x58], R11 ;  /* 0x0000580b0200b986 */ /* 0x000fe2000c101134 */
[----:B------:R-:W-:-:S03]  /*e710*/  ISETP.LT.OR P3, PT, R0, 0x1, !P5 ;  /* 0x000000010000780c */ /* 0x000fc60006f61670 */
[----:B------:R-:W-:Y:S01]  /*e720*/  @!P4 STG.E.U8 desc[UR52][R2.64+0x59], R23 ;  /* 0x000059170200c986 */ /* 0x000fe2000c101134 */
[----:B------:R-:W-:Y:S01]  /*e730*/  ISETP.LT.OR P4, PT, R0, 0x1, !P2 ;  /* 0x000000010000780c */ /* 0x000fe20005781670 */
[----:B0-----:R-:W-:-:S06]  /*e740*/  @!P1 IMAD R9, R233, R17, RZ ;  /* 0x00000011e9099224 */ /* 0x001fcc00078e02ff */
[-C--:B------:R-:W-:Y:S01]  /*e750*/  @!P0 IMAD R13, R232, R17.reuse, RZ ;  /* 0x00000011e80d8224 */ /* 0x080fe200078e02ff */
[----:B------:R0:W-:Y:S01]  /*e760*/  @!P1 STG.E.U8 desc[UR52][R4.64+0x58], R9 ;  /* 0x0000580904009986 */ /* 0x0001e2000c101134 */
[-C--:B------:R-:W-:Y:S01]  /*e770*/  @!P3 IMAD R15, R231, R17.reuse, RZ ;  /* 0x00000011e70fb224 */ /* 0x080fe200078e02ff */
[----:B------:R-:W-:Y:S02]  /*e780*/  ISETP.LT.OR P1, PT, R0, 0x9, !P5 ;  /* 0x000000090000780c */ /* 0x000fe40006f21670 */
[----:B------:R3:W-:Y:S01]  /*e790*/  @!P0 STG.E.U8 desc[UR52][R4.64+0x59], R13 ;  /* 0x0000590d04008986 */ /* 0x0007e2000c101134 */
[----:B-1----:R-:W-:Y:S01]  /*e7a0*/  @!P4 IMAD R21, R230, R17, RZ ;  /* 0x00000011e615c224 */ /* 0x002fe200078e02ff */
[C---:B------:R-:W-:Y:S02]  /*e7b0*/  ISETP.GE.AND P5, PT, R7.reuse, 0x69, PT ;  /* 0x000000690700780c */ /* 0x040fe40003fa6270 */
[C---:B------:R-:W-:Y:S02]  /*e7c0*/  ISETP.LT.OR P2, PT, R0.reuse, 0x9, !P2 ;  /* 0x000000090000780c */ /* 0x040fe40005741670 */
[----:B------:R-:W-:Y:S01]  /*e7d0*/  ISETP.GE.AND P0, PT, R7, 0x6a, PT ;  /* 0x0000006a0700780c */ /* 0x000fe20003f06270 */
[----:B------:R-:W-:Y:S01]  /*e7e0*/  @!P3 STG.E.U8 desc[UR52][R2.64+0x60], R15 ;  /* 0x0000600f0200b986 */ /* 0x000fe2000c101134 */
[----:B------:R-:W-:-:S03]  /*e7f0*/  ISETP.LT.OR P3, PT, R0, 0x1, !P5 ;  /* 0x000000010000780c */ /* 0x000fc60006f61670 */
[----:B------:R-:W-:Y:S01]  /*e800*/  @!P4 STG.E.U8 desc[UR52][R2.64+0x61], R21 ;  /* 0x000061150200c986 */ /* 0x000fe2000c101134 */
[----:B------:R-:W-:Y:S01]  /*e810*/  ISETP.LT.OR P4, PT, R0, 0x1, !P0 ;  /* 0x000000010000780c */ /* 0x000fe20004781670 */
[----:B0-----:R-:W-:-:S04]  /*e820*/  @!P1 IMAD R9, R229, R17, RZ ;  /* 0x00000011e5099224 */ /* 0x001fc800078e02ff */
[-C--:B------:R-:W-:Y:S01]  /*e830*/  @!P2 IMAD R11, R228, R17.reuse, RZ ;  /* 0x00000011e40ba224 */ /* 0x080fe200078e02ff */
[----:B------:R0:W-:Y:S01]  /*e840*/  @!P1 STG.E.U8 desc[UR52][R4.64+0x60], R9 ;  /* 0x0000600904009986 */ /* 0x0001e2000c101134 */
[----:B------:R-:W-:Y:S02]  /*e850*/  ISETP.LT.OR P1, PT, R0, 0x9, !P5 ;  /* 0x000000090000780c */ /* 0x000fe40006f21670 */
[-C--:B---3--:R-:W-:Y:S01]  /*e860*/  @!P3 IMAD R13, R227, R17.reuse, RZ ;  /* 0x00000011e30db224 */ /* 0x088fe200078e02ff */
[----:B------:R1:W-:Y:S01]  /*e870*/  @!P2 STG.E.U8 desc[UR52][R4.64+0x61], R11 ;  /* 0x0000610b0400a986 */ /* 0x0003e2000c101134 */
[C---:B------:R-:W-:Y:S02]  /*e880*/  ISETP.GE.AND P5, PT, R7.reuse, 0x71, PT ;  /* 0x000000710700780c */ /* 0x040fe40003fa6270 */
        /* <DEDUP_REMOVED lines=8> */
[-C--:B-1----:R-:W-:Y:S01]  /*e910*/  @!P0 IMAD R11, R224, R17.reuse, RZ ;  /* 0x00000011e00b8224 */ /* 0x082fe200078e02ff */
[----:B------:R0:W-:Y:S01]  /*e920*/  @!P1 STG.E.U8 desc[UR52][R4.64+0x68], R9 ;  /* 0x0000680904009986 */ /* 0x0001e2000c101134 */
[-C--:B------:R-:W-:Y:S01]  /*e930*/  @!P3 IMAD R15, R223, R17.reuse, RZ ;  /* 0x00000011df0fb224 */ /* 0x080fe200078e02ff */
[----:B------:R-:W-:Y:S02]  /*e940*/  ISETP.LT.OR P1, PT, R0, 0x9, !P5 ;  /* 0x000000090000780c */ /* 0x000fe40006f21670 */
[----:B------:R1:W-:Y:S01]  /*e950*/  @!P0 STG.E.U8 desc[UR52][R4.64+0x69], R11 ;  /* 0x0000690b04008986 */ /* 0x0003e2000c101134 */
[----:B------:R-:W-:Y:S01]  /*e960*/  @!P4 IMAD R21, R222, R17, RZ ;  /* 0x00000011de15c224 */ /* 0x000fe200078e02ff */
        /* <DEDUP_REMOVED lines=11> */
[-C--:B-1----:R-:W-:Y:S01]  /*ea20*/  @!P3 IMAD R11, R219, R17.reuse, RZ ;  /* 0x00000011db0bb224 */ /* 0x082fe200078e02ff */
        /* <DEDUP_REMOVED lines=206> */
[-C--:B--2---:R-:W-:Y:S01]  /*f710*/  @!P0 IMAD R11, R160, R17.reuse, RZ ;  /* 0x00000011a00b8224 */ /* 0x084fe200078e02ff */
        /* <DEDUP_REMOVED lines=20> */
[C---:B------:R-:W-:Y:S02]  /*f860*/  ISETP.LT.OR P0, PT, R0.reuse, 0x9, !P0 ;  /* 0x000000090000780c */ /* 0x040fe40004701670 */
[----:B------:R-:W-:Y:S01]  /*f870*/  ISETP.GE.AND P2, PT, R7, 0x102, PT ;  /* 0x000001020700780c */ /* 0x000fe20003f46270 */
[----:B------:R-:W-:Y:S01]  /*f880*/  @!P3 STG.E.U8 desc[UR52][R2.64+0xf8], R11 ;  /* 0x0000f80b0200b986 */ /* 0x000fe2000c101134 */
[----:B------:R-:W-:-:S03]  /*f890*/  ISETP.LT.OR P3, PT, R0, 0x1, !P5 ;  /* 0x000000010000780c */ /* 0x000fc60006f61670 */
[----:B------:R-:W-:Y:S01]  /*f8a0*/  @!P4 STG.E.U8 desc[UR52][R2.64+0xf9], R23 ;  /* 0x0000f9170200c986 */ /* 0x000fe2000c101134 */
[----:B------:R-:W-:Y:S01]  /*f8b0*/  ISETP.LT.OR P4, PT, R0, 0x1, !P2 ;  /* 0x000000010000780c */ /* 0x000fe20005781670 */
[----:B0-----:R-:W-:-:S04]  /*f8c0*/  @!P1 IMAD R9, R12, R17, RZ ;  /* 0x000000110c099224 */ /* 0x001fc800078e02ff */
[-C--:B-1----:R-:W-:Y:S01]  /*f8d0*/  @!P0 IMAD R13, R10, R17.reuse, RZ ;  /* 0x000000110a0d8224 */ /* 0x082fe200078e02ff */
[----:B------:R0:W-:Y:S01]  /*f8e0*/  @!P1 STG.E.U8 desc[UR52][R4.64+0xf8], R9 ;  /* 0x0000f80904009986 */ /* 0x0001e2000c101134 */
[----:B------:R-:W-:Y:S02]  /*f8f0*/  ISETP.LT.OR P1, PT, R0, 0x9, !P5 ;  /* 0x000000090000780c */ /* 0x000fe40006f21670 */
[-C--:B------:R-:W-:Y:S01]  /*f900*/  @!P3 IMAD R15, R24, R17.reuse, RZ ;  /* 0x00000011180fb224 */ /* 0x080fe200078e02ff */
[----:B------:R-:W-:Y:S01]  /*f910*/  @!P0 STG.E.U8 desc[UR52][R4.64+0xf9], R13 ;  /* 0x0000f90d04008986 */ /* 0x000fe2000c101134 */
[----:B------:R-:W-:Y:S02]  /*f920*/  ISETP.GE.AND P5, PT, R7, 0x109, PT ;  /* 0x000001090700780c */ /* 0x000fe40003fa6270 */
        /* <DEDUP_REMOVED lines=35> */
[----:B------:R-:W-:-:S04]  /*fb60*/  @!P2 IMAD R35, R35, R17, RZ ;  /* 0x000000112323a224 */ /* 0x000fc800078e02ff */
[-C--:B0-----:R-:W-:Y:S01]  /*fb70*/  @!P5 IMAD R9, R34, R17.reuse, RZ ;  /* 0x000000112209d224 */ /* 0x081fe200078e02ff */
[----:B------:R-:W-:Y:S01]  /*fb80*/  @!P2 STG.E.U8 desc[UR52][R4.64+0x111], R35 ;  /* 0x000111230400a986 */ /* 0x000fe2000c101134 */
[----:B------:R-:W-:Y:S02]  /*fb90*/  ISETP.GE.AND P2, PT, R7, 0x121, PT ;  /* 0x000001210700780c */ /* 0x000fe40003f46270 */
[-C--:B------:R-:W-:Y:S01]  /*fba0*/  @!P3 IMAD R37, R37, R17.reuse, RZ ;  /* 0x000000112525b224 */ /* 0x080fe200078e02ff */
[----:B------:R0:W-:Y:S01]  /*fbb0*/  @!P5 STG.E.U8 desc[UR52][R4.64+0x110], R9 ;  /* 0x000110090400d986 */ /* 0x0001e2000c101134 */
[----:B------:R-:W-:Y:S02]  /*fbc0*/  ISETP.LT.OR P0, PT, R0, 0x9, !P0 ;  /* 0x000000090000780c */ /* 0x000fe40004701670 */
[----:B------:R-:W-:Y:S01]  /*fbd0*/  @!P4 IMAD R11, R36, R17, RZ ;  /* 0x00000011240bc224 */ /* 0x000fe200078e02ff */
[C---:B------:R-:W-:Y:S02]  /*fbe0*/  ISETP.LT.OR P1, PT, R0.reuse, 0x9, !P1 ;  /* 0x000000090000780c */ /* 0x040fe40004f21670 */
[----:B------:R-:W-:Y:S01]  /*fbf0*/  ISETP.GE.AND P5, PT, R7, 0x122, PT ;  /* 0x000001220700780c */ /* 0x000fe20003fa6270 */
[----:B------:R-:W-:Y:S01]  /*fc00*/  @!P3 STG.E.U8 desc[UR52][R2.64+0x119], R37 ;  /* 0x000119250200b986 */ /* 0x000fe2000c101134 */
[----:B------:R-:W-:-:S03]  /*fc10*/  ISETP.LT.OR P3, PT, R0, 0x1, !P2 ;  /* 0x000000010000780c */ /* 0x000fc60005761670 */
[----:B------:R-:W-:Y:S01]  /*fc20*/  @!P4 STG.E.U8 desc[UR52][R2.64+0x118], R11 ;  /* 0x0001180b0200c986 */ /* 0x000fe2000c101134 */
[----:B------:R-:W-:Y:S02]  /*fc30*/  ISETP.LT.OR P4, PT, R0, 0x1, !P5 ;  /* 0x000000010000780c */ /* 0x000fe40006f81670 */
[----:B------:R-:W-:-:S03]  /*fc40*/  @!P0 IMAD R39, R39, R17, RZ ;  /* 0x0000001127278224 */ /* 0x000fc600078e02ff */
[-C--:B0-----:R-:W-:Y:S01]  /*fc50*/  @!P1 IMAD R9, R38, R17.reuse, RZ ;  /* 0x0000001126099224 */ /* 0x081fe200078e02ff */
[----:B------:R-:W-:Y:S01]  /*fc60*/  ISETP.LT.OR P5, PT, R0, 0x9, !P5 ;  /* 0x000000090000780c */ /* 0x000fe20006fa1670 */
[----:B------:R-:W-:Y:S02]  /*fc70*/  @!P0 STG.E.U8 desc[UR52][R4.64+0x119], R39 ;  /* 0x0001192704008986 */ /* 0x000fe4000c101134 */
[-C--:B------:R-:W-:Y:S01]  /*fc80*/  @!P3 IMAD R13, R40, R17.reuse, RZ ;  /* 0x00000011280db224 */ /* 0x080fe200078e02ff */
[----:B------:R-:W-:Y:S01]  /*fc90*/  ISETP.GE.AND P0, PT, R7, 0x12a, PT ;  /* 0x0000012a0700780c */ /* 0x000fe20003f06270 */
[----:B------:R0:W-:Y:S02]  /*fca0*/  @!P1 STG.E.U8 desc[UR52][R4.64+0x118], R9 ;  /* 0x0001180904009986 */ /* 0x0001e4000c101134 */
        /* <DEDUP_REMOVED lines=183> */
[----:B------:R-:W-:Y:S02]  /*10820*/  ISETP.GE.AND P2, PT, R7, 0x192, PT ;  /* 0x000001920700780c */ /* 0x000fe40003f46270 */
[C---:B------:R-:W-:Y:S01]  /*10830*/  ISETP.LT.OR P0, PT, R0.reuse, 0x9, !P0 ;  /* 0x000000090000780c */ /* 0x040fe20004701670 */
[----:B------:R-:W-:Y:S01]  /*10840*/  @!P3 STG.E.U8 desc[UR52][R2.64+0x189], R93 ;  /* 0x0001895d0200b986 */ /* 0x000fe2000c101134 */
[----:B------:R-:W-:-:S03]  /*10850*/  ISETP.LT.OR P3, PT, R0, 0x1, !P5 ;  /* 0x000000010000780c */ /* 0x000fc60006f61670 */
[----:B------:R-:W-:Y:S01]  /*10860*/  @!P4 STG.E.U8 desc[UR52][R2.64+0x188], R11 ;  /* 0x0001880b0200c986 */ /* 0x000fe2000c101134 */
[----:B------:R-:W-:Y:S02]  /*10870*/  ISETP.LT.OR P4, PT, R0, 0x1, !P2 ;  /* 0x000000010000780c */ /* 0x000fe40005781670 */
[----:B0-----:R-:W-:-:S05]  /*10880*/  @!P1 IMAD R9, R94, R17, RZ ;  /* 0x000000115e099224 */ /* 0x001fca00078e02ff */
[-C--:B------:R-:W-:Y:S02]  /*10890*/  @!P0 IMAD R95, R95, R17.reuse, RZ ;  /* 0x000000115f5f8224 */ /* 0x080fe400078e02ff */
[-C--:B------:R-:W-:Y:S01]  /*108a0*/  @!P3 IMAD R13, R96, R17.reuse, RZ ;  /* 0x00000011600db224 */ /* 0x080fe200078e02ff */
[----:B------:R0:W-:Y:S01]  /*108b0*/  @!P1 STG.E.U8 desc[UR52][R4.64+0x188], R9 ;  /* 0x0001880904009986 */ /* 0x0001e2000c101134 */
[C---:B------:R-:W-:Y:S02]  /*108c0*/  ISETP.LT.OR P5, PT, R0.reuse, 0x9, !P5 ;  /* 0x000000090000780c */ /* 0x040fe40006fa1670 */
[----:B------:R-:W-:Y:S01]  /*108d0*/  @!P4 IMAD R97, R97, R17, RZ ;  /* 0x000000116161c224 */ /* 0x000fe200078e02ff */
[----:B------:R-:W-:Y:S01]  /*108e0*/  @!P0 STG.E.U8 desc[UR52][R4.64+0x189], R95 ;  /* 0x0001895f04008986 */ /* 0x000fe2000c101134 */
[----:B------:R-:W-:Y:S02]  /*108f0*/  ISETP.LT.OR P2, PT, R0, 0x9, !P2 ;  /* 0x000000090000780c */ /* 0x000fe40005741670 */
[----:B------:R-:W-:-:S02]  /*10900*/  ISETP.GE.AND P1, PT, R7, 0x199, PT ;  /* 0x000001990700780c */ /* 0x000fc40003f26270 */
[----:B------:R-:W-:Y:S01]  /*10910*/  ISETP.GE.AND P0, PT, R7, 0x19a, PT ;  /* 0x0000019a0700780c */ /* 0x000fe20003f06270 */
[----:B------:R-:W-:Y:S03]  /*10920*/  @!P3 STG.E.U8 desc[UR52][R2.64+0x190], R13 ;  /* 0x0001900d0200b986 */ /* 0x000fe6000c101134 */
[C---:B------:R-:W-:Y:S01]  /*10930*/  ISETP.LT.OR P3, PT, R0.reuse, 0x1, !P0 ;  /* 0x000000010000780c */ /* 0x040fe20004761670 */
[----:B------:R-:W-:Y:S01]  /*10940*/  @!P4 STG.E.U8 desc[UR52][R2.64+0x191], R97 ;  /* 0x000191610200c986 */ /* 0x000fe2000c101134 */
[----:B------:R-:W-:Y:S01]  /*10950*/  ISETP.LT.OR P4, PT, R0, 0x1, !P1 ;  /* 0x000000010000780c */ /* 0x000fe20004f81670 */
[-C--:B0-----:R-:W-:Y:S02]  /*10960*/  @!P5 IMAD R9, R98, R17.reuse, RZ ;  /* 0x000000116209d224 */ /* 0x081fe400078e02ff */
[----:B------:R-:W-:Y:S01]  /*10970*/  @!P2 IMAD R99, R99, R17, RZ ;  /* 0x000000116363a224 */ /* 0x000fe200078e02ff */
[----:B------:R-:W-:-:S02]  /*10980*/  ISETP.LT.OR P1, PT, R0, 0x9, !P1 ;  /* 0x000000090000780c */ /* 0x000fc40004f21670 */
[----:B------:R0:W-:Y:S01]  /*10990*/  @!P5 STG.E.U8 desc[UR52][R4.64+0x190], R9 ;  /* 0x000190090400d986 */ /* 0x0001e2000c101134 */
[----:B------:R-:W-:Y:S02]  /*109a0*/  ISETP.GE.AND P5, PT, R7, 0x1a2, PT ;  /* 0x000001a20700780c */ /* 0x000fe40003fa6270 */
[----:B------:R-:W-:Y:S01]  /*109b0*/  ISETP.LT.OR P0, PT, R0, 0x9, !P0 ;  /* 0x000000090000780c */ /* 0x000fe20004701670 */
[----:B------:R-:W-:Y:S01]  /*109c0*/  @!P2 STG.E.U8 desc[UR52][R4.64+0x191], R99 ;  /* 0x000191630400a986 */ /* 0x000fe2000c101134 */
[-C--:B------:R-:W-:Y:S02]  /*109d0*/  @!P3 IMAD R101, R101, R17.reuse, RZ ;  /* 0x000000116565b224 */ /* 0x080fe400078e02ff */
[----:B------:R-:W-:Y:S01]  /*109e0*/  @!P4 IMAD R11, R100, R17, RZ ;  /* 0x00000011640bc224 */ /* 0x000fe200078e02ff */
[----:B------:R-:W-:Y:S02]  /*109f0*/  ISETP.GE.AND P2, PT, R7, 0x1a1, PT ;  /* 0x000001a10700780c */ /* 0x000fe40003f46270 */
[----:B------:R-:W-:Y:S02]  /*10a00*/  @!P3 STG.E.U8 desc[UR52][R2.64+0x199], R101 ;  /* 0x000199650200b986 */ /* 0x000fe4000c101134 */
[----:B------:R-:W-:-:S02]  /*10a10*/  ISETP.LT.OR P3, PT, R0, 0x1, !P2 ;  /* 0x000000010000780c */ /* 0x000fc40005761670 */
[----:B------:R-:W-:Y:S01]  /*10a20*/  @!P4 STG.E.U8 desc[UR52][R2.64+0x198], R11 ;  /* 0x0001980b0200c986 */ /* 0x000fe2000c101134 */
[----:B------:R-:W-:Y:S01]  /*10a30*/  ISETP.LT.OR P4, PT, R0, 0x1, !P5 ;  /* 0x000000010000780c */ /* 0x000fe20006f81670 */
[-C--:B0-----:R-:W-:Y:S02]  /*10a40*/  @!P1 IMAD R9, R102, R17.reuse, RZ ;  /* 0x0000001166099224 */ /* 0x081fe400078e02ff */
[----:B------:R-:W-:Y:S01]  /*10a50*/  @!P0 IMAD R103, R103, R17, RZ ;  /* 0x0000001167678224 */ /* 0x000fe200078e02ff */
[C---:B------:R-:W-:Y:S02]  /*10a60*/  ISETP.LT.OR P2, PT, R0.reuse, 0x9, !P2 ;  /* 0x000000090000780c */ /* 0x040fe40005741670 */
[----:B------:R0:W-:Y:S01]  /*10a70*/  @!P1 STG.E.U8 desc[UR52][R4.64+0x198], R9 ;  /* 0x0001980904009986 */ /* 0x0001e2000c101134 */
[----:B------:R-:W-:-:S03]  /*10a80*/  ISETP.LT.OR P5, PT, R0, 0x9, !P5 ;  /* 0x000000090000780c */ /* 0x000fc60006fa1670 */
[-C--:B------:R-:W-:Y:S01]  /*10a90*/  @!P3 IMAD R13, R104, R17.reuse, RZ ;  /* 0x00000011680db224 */ /* 0x080fe200078e02ff */
[----:B------:R-:W-:Y:S02]  /*10aa0*/  @!P0 STG.E.U8 desc[UR52][R4.64+0x199], R103 ;  /* 0x0001996704008986 */ /* 0x000fe4000c101134 */
[-C--:B------:R-:W-:Y:S01]  /*10ab0*/  @!P4 IMAD R105, R105, R17.reuse, RZ ;  /* 0x000000116969c224 */ /* 0x080fe200078e02ff */
[C---:B------:R-:W-:Y:S02]  /*10ac0*/  ISETP.GE.AND P1, PT, R7.reuse, 0x1a9, PT ;  /* 0x000001a90700780c */ /* 0x040fe40003f26270 */
[----:B------:R-:W-:Y:S01]  /*10ad0*/  ISETP.GE.AND P0, PT, R7, 0x1aa, PT ;  /* 0x000001aa0700780c */ /* 0x000fe20003f06270 */
[----:B------:R-:W-:Y:S03]  /*10ae0*/  @!P3 STG.E.U8 desc[UR52][R2.64+0x1a0], R13 ;  /* 0x0001a00d0200b986 */ /* 0x000fe6000c101134 */
[C---:B------:R-:W-:Y:S01]  /*10af0*/  ISETP.LT.OR P3, PT, R0.reuse, 0x1, !P0 ;  /* 0x000000010000780c */ /* 0x040fe20004761670 */
[----:B------:R-:W-:Y:S01]  /*10b00*/  @!P4 STG.E.U8 desc[UR52][R2.64+0x1a1], R105 ;  /* 0x0001a1690200c986 */ /* 0x000fe2000c101134 */
[----:B------:R-:W-:Y:S01]  /*10b10*/  ISETP.LT.OR P4, PT, R0, 0x1, !P1 ;  /* 0x000000010000780c */ /* 0x000fe20004f81670 */
[----:B0-----:R-:W-:-:S02]  /*10b20*/  @!P2 IMAD R9, R106, R17, RZ ;  /* 0x000000116a09a224 */ /* 0x001fc400078e02ff */
[-C--:B------:R-:W-:Y:S01]  /*10b30*/  @!P5 IMAD R107, R107, R17.reuse, RZ ;  /* 0x000000116b6bd224 */ /* 0x080fe200078e02ff */
[C---:B------:R-:W-:Y:S02]  /*10b40*/  ISETP.LT.OR P1, PT, R0.reuse, 0x9, !P1 ;  /* 0x000000090000780c */ /* 0x040fe40004f21670 */
[----:B------:R0:W-:Y:S01]  /*10b50*/  @!P2 STG.E.U8 desc[UR52][R4.64+0x1a0], R9 ;  /* 0x0001a0090400a986 */ /* 0x0001e2000c101134 */
[----:B------:R-:W-:Y:S02]  /*10b60*/  ISETP.GE.AND P2, PT, R7, 0x1b2, PT ;  /* 0x000001b20700780c */ /* 0x000fe40003f46270 */
[----:B------:R-:W-:Y:S01]  /*10b70*/  ISETP.LT.OR P0, PT, R0, 0x9, !P0 ;  /* 0x000000090000780c */ /* 0x000fe20004701670 */
[----:B------:R-:W-:Y:S01]  /*10b80*/  @!P5 STG.E.U8 desc[UR52][R4.64+0x1a1], R107 ;  /* 0x0001a16b0400d986 */ /* 0x000fe2000c101134 */
[-C--:B------:R-:W-:Y:S02]  /*10b90*/  @!P3 IMAD R109, R109, R17.reuse, RZ ;  /* 0x000000116d6db224 */ /* 0x080fe400078e02ff */
[----:B------:R-:W-:Y:S01]  /*10ba0*/  @!P4 IMAD R11, R108, R17, RZ ;  /* 0x000000116c0bc224 */ /* 0x000fe200078e02ff */
[----:B------:R-:W-:-:S02]  /*10bb0*/  ISETP.GE.AND P5, PT, R7, 0x1b1, PT ;  /* 0x000001b10700780c */ /* 0x000fc40003fa6270 */
[----:B------:R-:W-:Y:S02]  /*10bc0*/  @!P3 STG.E.U8 desc[UR52][R2.64+0x1a9], R109 ;  /* 0x0001a96d0200b986 */ /* 0x000fe4000c101134 */
[C---:B------:R-:W-:Y:S02]  /*10bd0*/  ISETP.LT.OR P3, PT, R0.reuse, 0x1, !P5 ;  /* 0x000000010000780c */ /* 0x040fe40006f61670 */
        /* <DEDUP_REMOVED lines=93> */
[----:B------:R-:W-:Y:S01]  /*111b0*/  @!P4 IMAD R137, R137, R17, RZ ;  /* 0x000000118989c224 */ /* 0x000fe200078e02ff */
[C---:B------:R-:W-:Y:S02]  /*111c0*/  ISETP.GE.AND P1, PT, R7.reuse, 0x1e9, PT ;  /* 0x000001e90700780c */ /* 0x040fe40003f26270 */
[----:B------:R-:W-:Y:S01]  /*111d0*/  ISETP.GE.AND P0, PT, R7, 0x1ea, PT ;  /* 0x000001ea0700780c */ /* 0x000fe20003f06270 */
[----:B------:R-:W-:Y:S01]  /*111e0*/  @!P3 STG.E.U8 desc[UR52][R2.64+0x1e0], R13 ;  /* 0x0001e00d0200b986 */ /* 0x000fe2000c101134 */
[----:B------:R-:W-:-:S03]  /*111f0*/  ISETP.LT.OR P3, PT, R0, 0x1, !P1 ;  /* 0x000000010000780c */ /* 0x000fc60004f61670 */
[----:B------:R-:W-:Y:S01]  /*11200*/  @!P4 STG.E.U8 desc[UR52][R2.64+0x1e1], R137 ;  /* 0x0001e1890200c986 */ /* 0x000fe2000c101134 */
[----:B------:R-:W-:Y:S01]  /*11210*/  ISETP.LT.OR P4, PT, R0, 0x1, !P0 ;  /* 0x000000010000780c */ /* 0x000fe20004781670 */
[-C--:B0-----:R-:W-:Y:S02]  /*11220*/  @!P2 IMAD R9, R138, R17.reuse, RZ ;  /* 0x000000118a09a224 */ /* 0x081fe400078e02ff */
[-C--:B------:R-:W-:Y:S01]  /*11230*/  @!P5 IMAD R139, R139, R17.reuse, RZ ;  /* 0x000000118b8bd224 */ /* 0x080fe200078e02ff */
[C---:B------:R-:W-:Y:S02]  /*11240*/  ISETP.LT.OR P0, PT, R0.reuse, 0x9, !P0 ;  /* 0x000000090000780c */ /* 0x040fe40004701670 */
[----:B------:R0:W-:Y:S01]  /*11250*/  @!P2 STG.E.U8 desc[UR52][R4.64+0x1e0], R9 ;  /* 0x0001e0090400a986 */ /* 0x0001e2000c101134 */
[----:B------:R-:W-:Y:S02]  /*11260*/  ISETP.LT.OR P2, PT, R0, 0x9, !P1 ;  /* 0x000000090000780c */ /* 0x000fe40004f41670 */
[----:B------:R-:W-:Y:S01]  /*11270*/  @!P3 IMAD R11, R140, R17, RZ ;  /* 0x000000118c0bb224 */ /* 0x000fe200078e02ff */
[----:B------:R-:W-:Y:S01]  /*11280*/  @!P5 STG.E.U8 desc[UR52][R4.64+0x1e1], R139 ;  /* 0x0001e18b0400d986 */ /* 0x000fe2000c101134 */
[----:B------:R-:W-:-:S02]  /*11290*/  ISETP.GE.AND P5, PT, R7, 0x1f1, PT ;  /* 0x000001f10700780c */ /* 0x000fc40003fa6270 */
        /* <DEDUP_REMOVED lines=9> */
[C---:B------:R-:W-:Y:S02]  /*11330*/  ISETP.GE.AND P2, PT, R7.reuse, 0x1f9, PT ;  /* 0x000001f90700780c */ /* 0x040fe40003f46270 */
[-C--:B------:R-:W-:Y:S01]  /*11340*/  @!P3 IMAD R13, R144, R17.reuse, RZ ;  /* 0x00000011900db224 */ /* 0x080fe200078e02ff */
[----:B------:R1:W-:Y:S01]  /*11350*/  @!P0 STG.E.U8 desc[UR52][R4.64+0x1e9], R143 ;  /* 0x0001e98f04008986 */ /* 0x0003e2000c101134 */
[----:B------:R-:W-:Y:S02]  /*11360*/  ISETP.GE.AND P0, PT, R7, 0x1fa, PT ;  /* 0x000001fa0700780c */ /* 0x000fe40003f06270 */
[----:B------:R-:W-:Y:S01]  /*11370*/  @!P4 IMAD R145, R145, R17, RZ ;  /* 0x000000119191c224 */ /* 0x000fe200078e02ff */
[----:B------:R1:W-:Y:S01]  /*11380*/  @!P3 STG.E.U8 desc[UR52][R2.64+0x1f0], R13 ;  /* 0x0001f00d0200b986 */ /* 0x0003e2000c101134 */
[C---:B------:R-:W-:Y:S02]  /*11390*/  ISETP.LT.OR P5, PT, R0.reuse, 0x9, !P5 ;  /* 0x000000090000780c */ /* 0x040fe40006fa1670 */
[C---:B------:R-:W-:Y:S01]  /*113a0*/  ISETP.LT.OR P1, PT, R0.reuse, 0x9, !P1 ;  /* 0x000000090000780c */ /* 0x040fe20004f21670 */
[----:B------:R1:W-:Y:S01]  /*113b0*/  @!P4 STG.E.U8 desc[UR52][R2.64+0x1f1], R145 ;  /* 0x0001f1910200c986 */ /* 0x0003e2000c101134 */
[----:B------:R-:W-:-:S02]  /*113c0*/  ISETP.LT.OR P4, PT, R0, 0x1, !P0 ;  /* 0x000000010000780c */ /* 0x000fc40004781670 */
[C---:B------:R-:W-:Y:S02]  /*113d0*/  ISETP.LT.OR P3, PT, R0.reuse, 0x1, !P2 ;  /* 0x000000010000780c */ /* 0x040fe40005761670 */
[C---:B------:R-:W-:Y:S02]  /*113e0*/  ISETP.LT.OR P2, PT, R0.reuse, 0x9, !P2 ;  /* 0x000000090000780c */ /* 0x040fe40005741670 */
[----:B------:R-:W-:-:S03]  /*113f0*/  ISETP.LT.OR P0, PT, R0, 0x9, !P0 ;  /* 0x000000090000780c */ /* 0x000fc60004701670 */
[-C--:B------:R-:W-:Y:S02]  /*11400*/  @!P5 IMAD R7, R146, R17.reuse, RZ ;  /* 0x000000119207d224 */ /* 0x080fe400078e02ff */
[-C--:B------:R-:W-:Y:S02]  /*11410*/  @!P1 IMAD R147, R147, R17.reuse, RZ ;  /* 0x0000001193939224 */ /* 0x080fe400078e02ff */
[-C--:B------:R-:W-:Y:S02]  /*11420*/  @!P4 IMAD R149, R149, R17.reuse, RZ ;  /* 0x000000119595c224 */ /* 0x080fe400078e02ff */
[-C--:B0-----:R-:W-:Y:S02]  /*11430*/  @!P3 IMAD R9, R148, R17.reuse, RZ ;  /* 0x000000119409b224 */ /* 0x081fe400078e02ff */
[-C--:B------:R-:W-:Y:S02]  /*11440*/  @!P2 IMAD R11, R150, R17.reuse, RZ ;  /* 0x00000011960ba224 */ /* 0x080fe400078e02ff */
[----:B------:R-:W-:Y:S01]  /*11450*/  @!P0 IMAD R151, R151, R17, RZ ;  /* 0x0000001197978224 */ /* 0x000fe200078e02ff */
[----:B------:R1:W-:Y:S04]  /*11460*/  @!P5 STG.E.U8 desc[UR52][R4.64+0x1f0], R7 ;  /* 0x0001f0070400d986 */ /* 0x0003e8000c101134 */
[----:B------:R1:W-:Y:S04]  /*11470*/  @!P1 STG.E.U8 desc[UR52][R4.64+0x1f1], R147 ;  /* 0x0001f19304009986 */ /* 0x0003e8000c101134 */
[----:B------:R1:W-:Y:S04]  /*11480*/  @!P4 STG.E.U8 desc[UR52][R2.64+0x1f9], R149 ;  /* 0x0001f9950200c986 */ /* 0x0003e8000c101134 */
[----:B------:R1:W-:Y:S04]  /*11490*/  @!P3 STG.E.U8 desc[UR52][R2.64+0x1f8], R9 ;  /* 0x0001f8090200b986 */ /* 0x0003e8000c101134 */
[----:B------:R1:W-:Y:S04]  /*114a0*/  @!P2 STG.E.U8 desc[UR52][R4.64+0x1f8], R11 ;  /* 0x0001f80b0400a986 */ /* 0x0003e8000c101134 */
[----:B------:R1:W-:Y:S02]  /*114b0*/  @!P0 STG.E.U8 desc[UR52][R4.64+0x1f9], R151 ;  /* 0x0001f99704008986 */ /* 0x0003e4000c101134 */
.L_x_551:
[----:B------:R-:W-:Y:S05]  /*114c0*/  BSYNC B0 ;  /* 0x0000000000007941 */ /* 0x000fea0003800000 */
.L_x_37:
[----:B------:R-:W4:Y:S01]  /*114d0*/  LDL.LU R25, [R1+0x204] ;  /* 0x0002040001197983 */ /* 0x000f220000300800 */
[----:B01----:R-:W-:Y:S01]  /*114e0*/  IMAD.U32 R3, RZ, RZ, UR48 ;  /* 0x00000030ff037e24 */ /* 0x003fe2000f8e00ff */
[----:B------:R-:W-:Y:S02]  /*114f0*/  ULDC.64 UR4, c[0x0][0x650] ;  /* 0x0001940000047ab9 */ /* 0x000fe40000000a00 */
[----:B------:R-:W5:Y:S01]  /*11500*/  LDL.LU R23, [R1+0x208] ;  /* 0x0002080001177983 */ /* 0x000f620000300800 */
[----:B------:R-:W-:Y:S01]  /*11510*/  IMAD.U32 R0, RZ, RZ, UR50 ;  /* 0x00000032ff007e24 */ /* 0x000fe2000f8e00ff */
[----:B------:R0:W-:Y:S01]  /*11520*/  SYNCS.ARRIVE.TRANS64.A1T0 RZ, [R3+UR43], RZ ;  /* 0x000000ff03ff79a7 */ /* 0x0001e2000810002b */
[----:B------:R-:W-:Y:S02]  /*11530*/  IMAD.U32 R2, RZ, RZ, UR50 ;  /* 0x00000032ff027e24 */ /* 0x000fe4000f8e00ff */
[----:B--23--:R-:W-:Y:S02]  /*11540*/  IMAD.MOV.U32 R4, RZ, RZ, -0x1 ;  /* 0xffffffffff047424 */ /* 0x00cfe400078e00ff */
[----:B0-----:R-:W-:Y:S01]  /*11550*/  IMAD.U32 R3, RZ, RZ, UR39 ;  /* 0x00000027ff037e24 */ /* 0x001fe2000f8e00ff */
[----:B-----5:R-:W-:-:S02]  /*11560*/  LEA R23, P0, R0, R23, 0x1 ;  /* 0x0000001700177211 */ /* 0x020fc400078008ff */
[----:B------:R-:W-:Y:S02]  /*11570*/  PRMT R0, RZ, 0x7610, R0 ;  /* 0x00007610ff007816 */ /* 0x000fe40000000000 */
[----:B----4-:R-:W-:Y:S01]  /*11580*/  LEA.HI.X R25, R2, R25, R3, 0x1, P0 ;  /* 0x0000001902197211 */ /* 0x010fe200000f0c03 */
[----:B------:R-:W-:Y:S01]  /*11590*/  IMAD.MOV.U32 R2, RZ, RZ, -0x1 ;  /* 0xffffffffff027424 */ /* 0x000fe200078e00ff */
[----:B------:R0:W-:Y:S01]  /*115a0*/  STL [R1+0x208], R23 ;  /* 0x0002081701007387 */ /* 0x0001e20000100800 */
[----:B------:R-:W-:Y:S01]  /*115b0*/  IMAD.MOV.U32 R3, RZ, RZ, -0x1 ;  /* 0xffffffffff037424 */ /* 0x000fe200078e00ff */
[----:B------:R-:W-:Y:S02]  /*115c0*/  ISETP.GE.U32.AND P0, PT, R23, UR4, PT ;  /* 0x0000000417007c0c */ /* 0x000fe4000bf06070 */
[----:B------:R0:W-:Y:S02]  /*115d0*/  STL [R1+0x204], R25 ;  /* 0x0002041901007387 */ /* 0x0001e40000100800 */
[----:B------:R-:W-:-:S02]  /*115e0*/  ISETP.GE.U32.AND.EX P0, PT, R25, UR5, PT, P0 ;  /* 0x0000000519007c0c */ /* 0x000fc4000bf06100 */
[----:B------:R0:W-:Y:S04]  /*115f0*/  STL [R1+0x20c], R4 ;  /* 0x00020c0401007387 */ /* 0x0001e80000100800 */
[----:B------:R0:W-:Y:S04]  /*11600*/  STL [R1+0x200], R2 ;  /* 0x0002000201007387 */ /* 0x0001e80000100800 */
[----:B------:R0:W-:Y:S03]  /*11610*/  STL [R1+0x210], R3 ;  /* 0x0002100301007387 */ /* 0x0001e60000100800 */
[----:B------:R-:W-:Y:S05]  /*11620*/  @P0 BRA `(.L_x_552) ;  /* 0x00000004007c0947 */ /* 0x000fea0003800000 */
[----:B------:R-:W1:Y:S01]  /*11630*/  S2R R14, SR_CTAID.X ;  /* 0x00000000000e7919 */ /* 0x000e620000002500 */
[----:B------:R-:W2:Y:S01]  /*11640*/  LDC.64 R8, c[0x0][0x628] ;  /* 0x00018a00ff087b82 */ /* 0x000ea20000000a00 */
[----:B------:R-:W-:Y:S01]  /*11650*/  ULDC UR4, c[0x0][0x150] ;  /* 0x0000540000047ab9 */ /* 0x000fe20000000800 */
[----:B------:R-:W-:Y:S01]  /*11660*/  IMAD.MOV.U32 R6, RZ, RZ, R23 ;  /* 0x000000ffff067224 */ /* 0x000fe200078e0017 */
[----:B------:R-:W3:Y:S01]  /*11670*/  S2R R20, SR_CTAID.Y ;  /* 0x0000000000147919 */ /* 0x000ee20000002600 */
[----:B------:R-:W-:-:S04]  /*11680*/  IMAD.MOV.U32 R7, RZ, RZ, R25 ;  /* 0x000000ffff077224 */ /* 0x000fc800078e0019 */
[----:B------:R-:W4:Y:S08]  /*11690*/  LDC R21, c[0x0][0x144] ;  /* 0x00005100ff157b82 */ /* 0x000f300000000800 */
[----:B------:R-:W0:Y:S08]  /*116a0*/  LDC R10, c[0x0][0x630] ;  /* 0x00018c00ff0a7b82 */ /* 0x000e300000000800 */
[----:B------:R-:W0:Y:S01]  /*116b0*/  LDC.64 R12, c[0x0][0x620] ;  /* 0x00018800ff0c7b82 */ /* 0x000e220000000a00 */
[----:B--2---:R-:W-:-:S04]  /*116c0*/  ISETP.NE.U32.AND P0, PT, R8, RZ, PT ;  /* 0x000000ff0800720c */ /* 0x004fc80003f05070 */
[----:B------:R-:W-:Y:S02]  /*116d0*/  ISETP.NE.AND.EX P0, PT, R9, RZ, PT, P0 ;  /* 0x000000ff0900720c */ /* 0x000fe40003f05300 */
[----:B-1----:R-:W-:-:S05]  /*116e0*/  I2FP.F32.U32 R0, R14 ;  /* 0x0000000e00007245 */ /* 0x002fca0000201000 */
[----:B------:R-:W-:-:S04]  /*116f0*/  FMUL R0, R0, UR4 ;  /* 0x0000000400007c20 */ /* 0x000fc80008400000 */
[----:B------:R1:W2:Y:S02]  /*11700*/  F2I.U32.TRUNC.NTZ R15, R0 ;  /* 0x00000000000f7305 */ /* 0x0002a4000020f000 */
[----:B---34-:R-:W-:Y:S05]  /*11710*/  @!P0 BRA `(.L_x_553) ;  /* 0x0000000000288947 */ /* 0x018fea0003800000 */
[----:B-1----:R-:W1:Y:S02]  /*11720*/  LDC R0, c[0x0][0x634] ;  /* 0x00018d00ff007b82 */ /* 0x002e640000000800 */
[----:B-1----:R-:W-:-:S05]  /*11730*/  IADD3 R7, P0, R23, R0, RZ ;  /* 0x0000000017077210 */ /* 0x002fca0007f1e0ff */
[----:B------:R-:W-:-:S04]  /*11740*/  IMAD.X R11, RZ, RZ, R25, P0 ;  /* 0x000000ffff0b7224 */ /* 0x000fc800000e0619 */
[----:B0-----:R-:W-:-:S04]  /*11750*/  IMAD.WIDE.U32 R2, R11, R8, RZ ;  /* 0x000000080b027225 */ /* 0x001fc800078e00ff */
[----:B------:R-:W-:-:S04]  /*11760*/  IMAD.WIDE.U32 R4, P0, R7, R9, R2 ;  /* 0x0000000907047225 */ /* 0x000fc80007800002 */
[----:B------:R-:W-:-:S04]  /*11770*/  IMAD.WIDE.U32 R2, R7, R8, RZ ;  /* 0x0000000807027225 */ /* 0x000fc800078e00ff */
[----:B------:R-:W-:Y:S01]  /*11780*/  IMAD.X R7, RZ, RZ, RZ, P0 ;  /* 0x000000ffff077224 */ /* 0x000fe200000e06ff */
[----:B------:R-:W-:Y:S01]  /*11790*/  IADD3 RZ, P0, R3, R4, RZ ;  /* 0x0000000403ff7210 */ /* 0x000fe20007f1e0ff */
[----:B------:R-:W-:-:S04]  /*117a0*/  IMAD.MOV.U32 R6, RZ, RZ, R5 ;  /* 0x000000ffff067224 */ /* 0x000fc800078e0005 */
[----:B------:R-:W-:-:S08]  /*117b0*/  IMAD.WIDE.U32.X R6, R11, R9, R6, P0 ;  /* 0x000000090b067225 */ /* 0x000fd000000e0406 */
.L_x_553:
[-CC-:B0-----:R-:W-:Y:S01]  /*117c0*/  SHF.R.U64 R11, R6, R10.reuse, R7.reuse ;  /* 0x0000000a060b7219 */ /* 0x181fe20000001207 */
[----:B------:R-:W0:Y:S01]  /*117d0*/  LDC.64 R26, c[0x0][0x640] ;  /* 0x00019000ff1a7b82 */ /* 0x000e220000000a00 */
[----:B-1----:R-:W-:Y:S01]  /*117e0*/  SHF.R.U32.HI R0, RZ, R10, R7 ;  /* 0x0000000aff007219 */ /* 0x002fe20000011607 */
[----:B------:R-:W-:Y:S01]  /*117f0*/  IMAD.MOV.U32 R2, RZ, RZ, R23 ;  /* 0x000000ffff027224 */ /* 0x000fe200078e0017 */
[----:B------:R-:W-:Y:S01]  /*11800*/  IADD3 R5, P0, RZ, -R11, RZ ;  /* 0x8000000bff057210 */ /* 0x000fe20007f1e0ff */
[----:B--2---:R-:W-:Y:S01]  /*11810*/  IMAD.MOV R15, RZ, RZ, -R15 ;  /* 0x000000ffff0f7224 */ /* 0x004fe200078e0a0f */
[----:B------:R-:W-:Y:S01]  /*11820*/  ULDC UR4, c[0x0][0x154] ;  /* 0x0000550000047ab9 */ /* 0x000fe20000000800 */
[----:B------:R-:W-:Y:S02]  /*11830*/  IMAD.MOV.U32 R7, RZ, RZ, 0x1 ;  /* 0x00000001ff077424 */ /* 0x000fe400078e00ff */
[----:B------:R-:W1:Y:S01]  /*11840*/  LDC R4, c[0x0][0x618] ;  /* 0x00018600ff047b82 */ /* 0x000e620000000800 */
[----:B------:R-:W-:-:S02]  /*11850*/  IMAD.X R3, RZ, RZ, ~R0, P0 ;  /* 0x000000ffff037224 */ /* 0x000fc400000e0e00 */
[----:B------:R-:W-:Y:S02]  /*11860*/  IMAD R21, R21, R15, R14 ;  /* 0x0000000f15157224 */ /* 0x000fe400078e020e */
[-C--:B------:R-:W-:Y:S02]  /*11870*/  IMAD R0, R3, R12.reuse, RZ ;  /* 0x0000000c03007224 */ /* 0x080fe400078e02ff */
[----:B------:R-:W-:Y:S01]  /*11880*/  IMAD.MOV.U32 R3, RZ, RZ, R25 ;  /* 0x000000ffff037224 */ /* 0x000fe200078e0019 */
[----:B------:R-:W2:Y:S01]  /*11890*/  LDC R6, c[0x0][0x608] ;  /* 0x00018200ff067b82 */ /* 0x000ea20000000800 */
[----:B------:R-:W-:-:S04]  /*118a0*/  IMAD.WIDE.U32 R2, R5, R12, R2 ;  /* 0x0000000c05027225 */ /* 0x000fc800078e0002 */
[----:B------:R-:W-:-:S03]  /*118b0*/  IMAD R5, R5, R13, R0 ;  /* 0x0000000d05057224 */ /* 0x000fc600078e0200 */
[----:B------:R-:W3:Y:S01]  /*118c0*/  LDC R24, c[0x0][0x658] ;  /* 0x00019600ff187b82 */ /* 0x000ee20000000800 */
[----:B------:R-:W-:Y:S01]  /*118d0*/  I2FP.F32.U32 R0, R20 ;  /* 0x0000001400007245 */ /* 0x000fe20000201000 */
[----:B------:R-:W-:Y:S01]  /*118e0*/  IMAD.IADD R3, R3, 0x1, R5 ;  /* 0x0000000103037824 */ /* 0x000fe200078e0205 */
[----:B0-----:R-:W-:Y:S01]  /*118f0*/  ISETP.NE.U32.AND P0, PT, R26, RZ, PT ;  /* 0x000000ff1a00720c */ /* 0x001fe20003f05070 */
[----:B------:R-:W-:Y:S02]  /*11900*/  IMAD.MOV.U32 R5, RZ, RZ, -0x1 ;  /* 0xffffffffff057424 */ /* 0x000fe400078e00ff */
[----:B------:R-:W-:Y:S02]  /*11910*/  FMUL R0, R0, UR4 ;  /* 0x0000000400007c20 */ /* 0x000fe40008400000 */
[----:B------:R-:W0:Y:S01]  /*11920*/  LDC R15, c[0x0][0x148] ;  /* 0x00005200ff0f7b82 */ /* 0x000e220000000800 */
[----:B-1----:R-:W-:Y:S01]  /*11930*/  SHF.R.U64 R10, R2, R4, R3 ;  /* 0x00000004020a7219 */ /* 0x002fe20000001203 */
[----:B------:R1:W4:Y:S01]  /*11940*/  F2I.U32.TRUNC.NTZ R13, R0 ;  /* 0x00000000000d7305 */ /* 0x000322000020f000 */
[----:B------:R-:W-:-:S02]  /*11950*/  ISETP.NE.AND.EX P0, PT, R27, RZ, PT, P0 ;  /* 0x000000ff1b00720c */ /* 0x000fc40003f05300 */
[----:B------:R-:W-:-:S03]  /*11960*/  SHF.R.U32.HI R3, RZ, R4, R3 ;  /* 0x00000004ff037219 */ /* 0x000fc60000011603 */
[----:B------:R-:W0:Y:S01]  /*11970*/  LDC R14, c[0x0][0x600] ;  /* 0x00018000ff0e7b82 */ /* 0x000e220000000800 */
[-CC-:B--2---:R-:W-:Y:S02]  /*11980*/  SHF.R.U64 R8, R10, R6.reuse, R3.reuse ;  /* 0x000000060a087219 */ /* 0x184fe40000001203 */
[----:B------:R-:W-:-:S05]  /*11990*/  SHF.R.U32.HI R3, RZ, R6, R3 ;  /* 0x00000006ff037219 */ /* 0x000fca0000011603 */
[----:B------:R-:W2:Y:S01]  /*119a0*/  LDC R25, c[0x0][0x648] ;  /* 0x00019200ff197b82 */ /* 0x000ea20000000800 */
[-CC-:B---3--:R-:W-:Y:S02]  /*119b0*/  SHF.R.U64 R12, R8, R24.reuse, R3.reuse ;  /* 0x00000018080c7219 */ /* 0x188fe40000001203 */
[-C--:B------:R-:W-:Y:S02]  /*119c0*/  SHF.L.U32 R5, R5, R24.reuse, RZ ;  /* 0x0000001805057219 */ /* 0x080fe400000006ff */
[-C--:B------:R-:W-:Y:S01]  /*119d0*/  SHF.R.U32.HI R3, RZ, R24.reuse, R3 ;  /* 0x00000018ff037219 */ /* 0x080fe20000011603 */
[----:B------:R-:W-:Y:S01]  /*119e0*/  IMAD.MOV.U32 R2, RZ, RZ, R12 ;  /* 0x000000ffff027224 */ /* 0x000fe200078e000c */
[----:B------:R-:W-:Y:S01]  /*119f0*/  SHF.L.U32 R24, R7, R24, RZ ;  /* 0x0000001807187219 */ /* 0x000fe200000006ff */
[----:B------:R-:W3:Y:S01]  /*11a00*/  LDC R28, c[0x0][0x638] ;  /* 0x00018e00ff1c7b82 */ /* 0x000ee20000000800 */
[----:B------:R-:W-:-:S07]  /*11a10*/  LOP3.LUT R23, RZ, R5, RZ, 0x33, !PT ;  /* 0x00000005ff177212 */ /* 0x000fce00078e33ff */
[----:B------:R-:W0:Y:S01]  /*11a20*/  LDC R29, c[0x0][0x610] ;  /* 0x00018400ff1d7b82 */ /* 0x000e220000000800 */
[----:B-1--4-:R-:W-:Y:S05]  /*11a30*/  @!P0 BRA `(.L_x_554) ;  /* 0x0000000000288947 */ /* 0x012fea0003800000 */
        /* <DEDUP_REMOVED lines=10> */
.L_x_554:
[----:B------:R-:W1:Y:S01]  /*11ae0*/  LDC R4, c[0x0][0x65c] ;  /* 0x00019700ff047b82 */ /* 0x000e620000000800 */
[----:B--2---:R-:W-:Y:S01]  /*11af0*/  SHF.R.U64 R0, R2, R25, R3 ;  /* 0x0000001902007219 */ /* 0x004fe20000001203 */
[----:B0-----:R-:W-:Y:S01]  /*11b00*/  VIADD R7, R14, 0xffffffff ;  /* 0xffffffff0e077836 */ /* 0x001fe20000000000 */
[----:B------:R-:W-:Y:S01]  /*11b10*/  LOP3.LUT R5, R8, R23, RZ, 0xc0, !PT ;  /* 0x0000001708057212 */ /* 0x000fe200078ec0ff */
[----:B------:R-:W-:Y:S02]  /*11b20*/  IMAD.MOV R13, RZ, RZ, -R13 ;  /* 0x000000ffff0d7224 */ /* 0x000fe400078e0a0d */
[----:B------:R-:W-:Y:S02]  /*11b30*/  IMAD.MOV R3, RZ, RZ, -R0 ;  /* 0x000000ffff037224 */ /* 0x000fe400078e0a00 */
[----:B------:R-:W-:Y:S01]  /*11b40*/  IMAD R2, R24, R0, R5 ;  /* 0x0000000018027224 */ /* 0x000fe200078e0205 */
[----:B------:R-:W-:Y:S01]  /*11b50*/  LOP3.LUT R5, R10, R7, RZ, 0xc0, !PT ;  /* 0x000000070a057212 */ /* 0x000fe200078ec0ff */
[----:B---3--:R-:W-:-:S04]  /*11b60*/  IMAD R0, R3, R28, R12 ;  /* 0x0000001c03007224 */ /* 0x008fc800078e020c */
[----:B------:R-:W-:Y:S01]  /*11b70*/  IMAD R3, R0, R14, R5 ;  /* 0x0000000e00037224 */ /* 0x000fe200078e0205 */
[----:B-1----:R-:W-:Y:S01]  /*11b80*/  ISETP.NE.AND P0, PT, R4, 0x1, PT ;  /* 0x000000010400780c */ /* 0x002fe20003f05270 */
[----:B------:R-:W-:-:S05]  /*11b90*/  IMAD.MOV.U32 R4, RZ, RZ, 0x1 ;  /* 0x00000001ff047424 */ /* 0x000fca00078e00ff */
[----:B------:R-:W-:-:S07]  /*11ba0*/  PRMT R0, R4, 0x7610, R0 ;  /* 0x0000761004007816 */ /* 0x000fce0000000000 */
[----:B------:R-:W-:-:S04]  /*11bb0*/  @P0 IMAD R21, R15, R13, R20 ;  /* 0x0000000d0f150224 */ /* 0x000fc800078e0214 */
[----:B------:R-:W-:-:S05]  /*11bc0*/  IMAD R2, R2, R29, R21 ;  /* 0x0000001d02027224 */ /* 0x000fca00078e0215 */
[----:B------:R-:W-:Y:S02]  /*11bd0*/  SEL R4, R3, R2, !P0 ;  /* 0x0000000203047207 */ /* 0x000fe40004000000 */
[----:B------:R-:W-:-:S03]  /*11be0*/  SEL R2, R2, R3, !P0 ;  /* 0x0000000302027207 */ /* 0x000fc60004000000 */
[----:B------:R1:W-:Y:S04]  /*11bf0*/  STL [R1+0x210], R4 ;  /* 0x0002100401007387 */ /* 0x0003e80000100800 */
[----:B------:R1:W-:Y:S04]  /*11c00*/  STL [R1+0x200], R11 ;  /* 0x0002000b01007387 */ /* 0x0003e80000100800 */
[----:B------:R1:W-:Y:S02]  /*11c10*/  STL [R1+0x20c], R2 ;  /* 0x00020c0201007387 */ /* 0x0003e40000100800 */
.L_x_552:
[----:B------:R-:W-:Y:S01]  /*11c20*/  LOP3.LUT P0, RZ, R0, 0xff, RZ, 0xc0, !PT ;  /* 0x000000ff00ff7812 */ /* 0x000fe2000780c0ff */
[----:B------:R-:W-:-:S12]  /*11c30*/  ULOP3.LUT UR46, UR46, 0x1, URZ, 0x3c, !UPT ;  /* 0x000000012e2e7892 */ /* 0x000fd8000f8e3c3f */
[----:B------:R-:W-:Y:S05]  /*11c40*/  @P0 BRA `(.L_x_555) ;  /* 0xfffffefc00100947 */ /* 0x000fea000383ffff */
[----:B------:R-:W-:Y:S05]  /*11c50*/  EXIT ;  /* 0x000000000000794d */ /* 0x000fea0003800000 */
.L_x_18:
[----:B------:R-:W-:-:S08]  /*11c60*/  ISETP.NE.AND P0, PT, RZ, UR4, PT ;  /* 0x00000004ff007c0c */ /* 0x000fd0000bf05270 */
[----:B0123-5:R-:W0:-:S00]  /*11c70*/  USETMAXREG.DEALLOC.CTAPOOL 0x18 ;  /* 0x00000018000079c8 */ /* 0x02fe0000080e0500 */
[----:B------:R-:W-:Y:S05]  /*11c80*/  @P0 EXIT ;  /* 0x000000000000094d */ /* 0x000fea0003800000 */
[----:B0-----:R-:W-:Y:S01]  /*11c90*/  LOP3.LUT P0, RZ, R0, 0xff, RZ, 0xc0, !PT ;  /* 0x000000ff00ff7812 */ /* 0x001fe2000780c0ff */
[----:B------:R-:W-:Y:S02]  /*11ca0*/  IMAD.MOV.U32 R0, RZ, RZ, 0x1 ;  /* 0x00000001ff007424 */ /* 0x000fe400078e00ff */
[----:B------:R-:W-:-:S10]  /*11cb0*/  IMAD.MOV.U32 R6, RZ, RZ, RZ ;  /* 0x000000ffff067224 */ /* 0x000fd400078e00ff */
[----:B------:R-:W-:Y:S05]  /*11cc0*/  @!P0 BRA `(.L_x_556) ;  /* 0x0000000c006c8947 */ /* 0x000fea0003800000 */
[----:B------:R-:W0:Y:S01]  /*11cd0*/  S2UR UR7, SR_CgaCtaId ;  /* 0x00000000000779c3 */ /* 0x000e220000008800 */
[----:B------:R-:W-:Y:S01]  /*11ce0*/  LOP3.LUT P0, RZ, R2, 0x1f, RZ, 0xc0, !PT ;  /* 0x0000001f02ff7812 */ /* 0x000fe2000780c0ff */
[----:B------:R-:W-:Y:S01]  /*11cf0*/  ULDC UR5, c[0x0][0x658] ;  /* 0x0001960000057ab9 */ /* 0x000fe20000000800 */
[----:B------:R-:W-:Y:S01]  /*11d00*/  UMOV UR8, 0xffffffff ;  /* 0xffffffff00087882 */ /* 0x000fe20000000000 */
[----:B------:R-:W-:Y:S01]  /*11d10*/  BSSY B0, `(.L_x_556) ;  /* 0x00000d6000007945 */ /* 0x000fe20003800000 */
[----:B------:R-:W-:Y:S01]  /*11d20*/  USHF.L.U32 UR8, UR8, UR5, URZ ;  /* 0x0000000508087299 */ /* 0x000fe2000800063f */
[C---:B------:R-:W-:Y:S01]  /*11d30*/  ISETP.NE.AND P2, PT, R3.reuse, RZ, PT ;  /* 0x000000ff0300720c */ /* 0x040fe20003f45270 */
[----:B------:R-:W-:Y:S01]  /*11d40*/  IMAD.MOV.U32 R8, RZ, RZ, 0x1 ;  /* 0x00000001ff087424 */ /* 0x000fe200078e00ff */
[----:B------:R-:W-:Y:S01]  /*11d50*/  ISETP.NE.OR P0, PT, R3, RZ, !P0 ;  /* 0x000000ff0300720c */ /* 0x000fe20004705670 */
[----:B------:R-:W-:Y:S01]  /*11d60*/  IMAD.MOV.U32 R0, RZ, RZ, 0x1 ;  /* 0x00000001ff007424 */ /* 0x000fe200078e00ff */
[----:B------:R-:W-:Y:S01]  /*11d70*/  ULDC UR4, c[0x0][0x600] ;  /* 0x0001800000047ab9 */ /* 0x000fe20000000800 */
[----:B------:R-:W-:Y:S01]  /*11d80*/  IMAD.MOV.U32 R6, RZ, RZ, RZ ;  /* 0x000000ffff067224 */ /* 0x000fe200078e00ff */
[----:B------:R-:W-:Y:S01]  /*11d90*/  UMOV UR9, 0x1 ;  /* 0x0000000100097882 */ /* 0x000fe20000000000 */
[----:B------:R-:W-:-:S02]  /*11da0*/  UIADD3 UR24, UR38, 0x1, URZ ;  /* 0x0000000126187890 */ /* 0x000fc4000fffe03f */
[----:B------:R-:W-:Y:S02]  /*11db0*/  ULOP3.LUT UR21, UR37, 0x2, URZ, 0xfc, !UPT ;  /* 0x0000000225157892 */ /* 0x000fe4000f8efc3f */
[----:B------:R-:W-:Y:S02]  /*11dc0*/  UIADD3 UR4, UR4, -0x1, URZ ;  /* 0xffffffff04047890 */ /* 0x000fe4000fffe03f */
[----:B------:R-:W-:Y:S01]  /*11dd0*/  USHF.L.U32 UR5, UR9, UR5, URZ ;  /* 0x0000000509057299 */ /* 0x000fe2000800063f */
[----:B------:R-:W-:Y:S01]  /*11de0*/  ULDC.64 UR22, c[0x0][0x198] ;  /* 0x0000660000167ab9 */ /* 0x000fe20000000a00 */
[----:B0-----:R-:W-:Y:S02]  /*11df0*/  USHF.L.U32 UR6, UR7, 0x8, URZ ;  /* 0x0000000807067899 */ /* 0x001fe4000800063f */
[----:B------:R-:W-:Y:S02]  /*11e00*/  USHF.L.U32 UR7, UR7, 0xd, URZ ;  /* 0x0000000d07077899 */ /* 0x000fe4000800063f */
[----:B------:R-:W-:-:S02]  /*11e10*/  ULOP3.LUT UR6, UR6, 0x100, URZ, 0xc0, !UPT ;  /* 0x0000010006067892 */ /* 0x000fc4000f8ec03f */
[----:B------:R-:W-:Y:S02]  /*11e20*/  ULOP3.LUT UR13, UR7, 0x2000, URZ, 0xc0, !UPT ;  /* 0x00002000070d7892 */ /* 0x000fe4000f8ec03f */
[----:B------:R-:W-:Y:S02]  /*11e30*/  ULOP3.LUT UR7, URZ, UR8, URZ, 0x33, !UPT ;  /* 0x000000083f077292 */ /* 0x000fe4000f8e333f */
[----:B------:R-:W-:-:S12]  /*11e40*/  UIADD3 UR13, UR13, 0x6200, URZ ;  /* 0x000062000d0d7890 */ /* 0x000fd8000fffe03f */
.L_x_568:
[----:B------:R-:W-:-:S03]  /*11e50*/  UMOV UR8, 0xffffffff ;  /* 0xffffffff00087882 */ /* 0x000fc60000000000 */
[----:B01----:R-:W-:Y:S05]  /*11e60*/  BRA.DIV UR8, `(.L_x_557) ;  /* 0x0000001608447947 */ /* 0x003fea000b800000 */
[----:B------:R-:W-:-:S13]  /*11e70*/  ELECT P6, URZ, PT ;  /* 0x00000000003f782f */ /* 0x000fda00038c0000 */
.L_x_589:
[----:B------:R-:W0:Y:S01]  /*11e80*/  LDC R2, c[0x0][0x28c] ;  /* 0x0000a300ff027b82 */ /* 0x000e220000000800 */
[----:B------:R-:W-:Y:S01]  /*11e90*/  BSSY B1, `(.L_x_558) ;  /* 0x000003d000017945 */ /* 0x000fe20003800000 */
[----:B0-----:R-:W-:-:S13]  /*11ea0*/  ISETP.LT.OR P6, PT, R2, 0x1, !P6 ;  /* 0x000000010200780c */ /* 0x001fda00077c1670 */
[----:B------:R-:W-:Y:S05]  /*11eb0*/  @P6 BRA `(.L_x_559) ;  /* 0x0000000000e86947 */ /* 0x000fea0003800000 */
[----:B------:R-:W2:Y:S04]  /*11ec0*/  LDL.LU R4, [R1+0x210] ;  /* 0x0002100001047983 */ /* 0x000ea80000300800 */
[----:B------:R-:W3:Y:S01]  /*11ed0*/  LDL.LU R3, [R1+0x20c] ;  /* 0x00020c0001037983 */ /* 0x000ee20000300800 */
[----:B------:R-:W-:Y:S02]  /*11ee0*/  IMAD.MOV.U32 R13, RZ, RZ, RZ ;  /* 0x000000ffff0d7224 */ /* 0x000fe400078e00ff */
[----:B------:R-:W-:Y:S02]  /*11ef0*/  IMAD.U32 R11, RZ, RZ, UR24 ;  /* 0x00000018ff0b7e24 */ /* 0x000fe4000f8e00ff */
[----:B------:R-:W-:Y:S01]  /*11f00*/  IMAD.MOV.U32 R5, RZ, RZ, R6 ;  /* 0x000000ffff057224 */ /* 0x000fe200078e0006 */
[----:B--2---:R-:W-:Y:S01]  /*11f10*/  LEA R2, R4, UR6, 0x9 ;  /* 0x0000000604027c11 */ /* 0x004fe2000f8e48ff */
[----:B------:R-:W-:-:S02]  /*11f20*/  IMAD.MOV.U32 R4, RZ, RZ, R0 ;  /* 0x000000ffff047224 */ /* 0x000fc400078e0000 */
[----:B---3--:R-:W-:-:S07]  /*11f30*/  IMAD.SHL.U32 R3, R3, 0x40, RZ ;  /* 0x0000004003037824 */ /* 0x008fce00078e00ff */
.L_x_563:
[----:B------:R-:W0:Y:S01]  /*11f40*/  S2R R10, SR_CgaCtaId ;  /* 0x00000000000a7919 */ /* 0x000e220000008800 */
[----:B------:R-:W-:Y:S01]  /*11f50*/  MOV R7, 0x400 ;  /* 0x0000040000077802 */ /* 0x000fe20000000f00 */
[----:B------:R-:W1:Y:S03]  /*11f60*/  @!P2 LDC R9, c[0x0][0x500] ;  /* 0x00014000ff09ab82 */ /* 0x000e660000000800 */
[----:B0-----:R-:W-:Y:S02]  /*11f70*/  LEA R12, R10, R7, 0x18 ;  /* 0x000000070a0c7211 */ /* 0x001fe400078ec0ff */
[----:B------:R-:W-:-:S03]  /*11f80*/  SHF.L.U32 R7, R4, 0x1f, RZ ;  /* 0x0000001f04077819 */ /* 0x000fc600000006ff */
[----:B------:R-:W-:-:S04]  /*11f90*/  IMAD R10, R5, 0x8, R12 ;  /* 0x00000008050a7824 */ /* 0x000fc800078e020c */
[----:B------:R-:W0:Y:S02]  /*11fa0*/  SYNCS.PHASECHK.TRANS64.TRYWAIT P1, [R10+URZ+0x60], R7 ;  /* 0x000060070a0075a7 */ /* 0x000e24000802017f */
[----:B01----:R-:W-:Y:S05]  /*11fb0*/  @!P1 BRA `(.L_x_560) ;  /* 0x0000001400109947 */ /* 0x003fea0003800000 */
.L_x_590:
[----:B------:R-:W-:Y:S01]  /*11fc0*/  UPRMT UR8, UR21, 0x9910, URZ ;  /* 0x0000991015087896 */ /* 0x000fe2000800003f */
[----:B------:R1:W-:Y:S03]  /*11fd0*/  @!P2 SYNCS.ARRIVE.TRANS64 RZ, [R10+URZ], R9 ;  /* 0x000000090affa9a7 */ /* 0x0003e6000800003f */
[----:B------:R-:W-:-:S06]  /*11fe0*/  UISETP.NE.AND UP0, UPT, UR8, 0x2, UPT ;  /* 0x000000020800788c */ /* 0x000fcc000bf05270 */
[----:B------:R-:W-:-:S13]  /*11ff0*/  PLOP3.LUT P1, PT, PT, PT, UP0, 0x80, 0x0 ;  /* 0x000000000000781c */ /* 0x000fda0003f2f008 */
[----:B-1----:R-:W-:Y:S05]  /*12000*/  @P1 BRA `(.L_x_561) ;  /* 0x0000000000041947 */ /* 0x002fea0003800000 */
[----:B------:R-:W-:Y:S01]  /*12010*/  BPT.TRAP 0x1 ;  /* 0x000000040000795c */ /* 0x000fe20000300000 */
.L_x_561:
[----:B------:R-:W-:Y:S05]  /*12020*/  @P0 BRA `(.L_x_562) ;  /* 0x0000000000040947 */ /* 0x000fea0003800000 */
[----:B------:R-:W-:Y:S01]  /*12030*/  BPT.TRAP 0x1 ;  /* 0x000000040000795c */ /* 0x000fe20000300000 */
.L_x_562:
[----:B------:R-:W2:Y:S01]  /*12040*/  LDL R9, [R1+0x200] ;  /* 0x0002000001097983 */ /* 0x000ea20000100800 */
[C---:B0-----:R-:W-:Y:S01]  /*12050*/  IMAD R7, R5.reuse, 0x800, R12 ;  /* 0x0000080005077824 */ /* 0x041fe200078e020c */
[----:B------:R-:W-:Y:S01]  /*12060*/  R2UR UR11, R5 ;  /* 0x00000000050b72ca */ /* 0x000fe200000e0000 */
[----:B------:R-:W-:Y:S01]  /*12070*/  VIADD R11, R11, 0xffffffff ;  /* 0xffffffff0b0b7836 */ /* 0x000fe20000000000 */
[----:B------:R-:W-:Y:S01]  /*12080*/  R2UR UR18, R12 ;  /* 0x000000000c1272ca */ /* 0x000fe200000e0000 */
[----:B------:R-:W-:Y:S01]  /*12090*/  UIADD3 UR14, UP0, UR22, 0xf0, URZ ;  /* 0x000000f0160e7890 */ /* 0x000fe2000ff1e03f */
[----:B------:R-:W-:Y:S01]  /*120a0*/  R2UR UR8, R7 ;  /* 0x00000000070872ca */ /* 0x000fe200000e0000 */
[----:B------:R-:W-:Y:S01]  /*120b0*/  UIADD3 UR26, UP1, UR22, 0x1f0, URZ ;  /* 0x000001f0161a7890 */ /* 0x000fe2000ff3e03f */
[----:B------:R-:W-:Y:S01]  /*120c0*/  R2UR UR19, R3 ;  /* 0x00000000031372ca */ /* 0x000fe200000e0000 */
[----:B------:R-:W-:Y:S01]  /*120d0*/  UIADD3.X UR15, URZ, UR23, URZ, UP0, !UPT ;  /* 0x000000173f0f7290 */ /* 0x000fe200087fe43f */
[----:B------:R-:W-:Y:S01]  /*120e0*/  R2UR UR9, R10 ;  /* 0x000000000a0972ca */ /* 0x000fe200000e0000 */
[----:B------:R-:W-:Y:S01]  /*120f0*/  VIADD R5, R5, 0x1 ;  /* 0x0000000105057836 */ /* 0x000fe20000000000 */
[----:B------:R-:W-:Y:S01]  /*12100*/  R2UR UR10, R13 ;  /* 0x000000000d0a72ca */ /* 0x000fe200000e0000 */
[----:B------:R-:W-:Y:S01]  /*12110*/  UIADD3.X UR27, URZ, UR23, URZ, UP1, !UPT ;  /* 0x000000173f1b7290 */ /* 0x000fe20008ffe43f */
[----:B------:R-:W-:Y:S01]  /*12120*/  R2UR UR20, R2 ;  /* 0x00000000021472ca */ /* 0x000fe200000e0000 */
[----:B------:R-:W-:Y:S01]  /*12130*/  ULEA UR11, UR11, UR13, 0xe ;  /* 0x0000000d0b0b7291 */ /* 0x000fe2000f8e703f */
[----:B------:R-:W-:Y:S01]  /*12140*/  ISETP.GT.AND P3, PT, R11, 0x1, PT ;  /* 0x000000010b00780c */ /* 0x000fe20003f64270 */
[----:B------:R-:W-:Y:S01]  /*12150*/  UMOV UR16, 0x0 ;  /* 0x0000000000107882 */ /* 0x000fe20000000000 */
[----:B------:R-:W-:Y:S01]  /*12160*/  UMOV UR17, 0x10000000 ;  /* 0x1000000000117882 */ /* 0x000fe20000000000 */
[----:B------:R-:W-:Y:S01]  /*12170*/  UIADD3 UR8, UR8, 0x200, URZ ;  /* 0x0000020008087890 */ /* 0x000fe2000fffe03f */
[----:B------:R-:W-:Y:S01]  /*12180*/  ISETP.NE.AND P1, PT, R5, 0xc, PT ;  /* 0x0000000c0500780c */ /* 0x000fe20003f25270 */
[----:B------:R-:W-:Y:S01]  /*12190*/  UIADD3 UR18, UR18, UR11, URZ ;  /* 0x0000000b12127290 */ /* 0x000fe2000fffe03f */
[----:B------:R-:W-:Y:S01]  /*121a0*/  VIADD R13, R13, 0x20 ;  /* 0x000000200d0d7836 */ /* 0x000fe20000000000 */
[----:B------:R-:W-:Y:S01]  /*121b0*/  UMOV UR25, 0x30000 ;  /* 0x0003000000197882 */ /* 0x000fe20000000000 */
[----:B------:R-:W-:Y:S01]  /*121c0*/  UMOV UR11, UR19 ;  /* 0x00000013000b7c82 */ /* 0x000fe20008000000 */
[----:B------:R-:W-:-:S02]  /*121d0*/  SEL R7, RZ, 0x1, P1 ;  /* 0x00000001ff077807 */ /* 0x000fc40000800000 */
[----:B------:R-:W-:Y:S02]  /*121e0*/  SEL R5, R5, RZ, P1 ;  /* 0x000000ff05057207 */ /* 0x000fe40000800000 */
[----:B------:R-:W-:Y:S02]  /*121f0*/  LOP3.LUT R4, R4, R7, RZ, 0x3c, !PT ;  /* 0x0000000704047212 */ /* 0x000fe400078e3cff */
[----:B--2---:R-:W-:-:S13]  /*12200*/  R2UR UR12, R9 ;  /* 0x00000000090c72ca */ /* 0x004fda00000e0000 */
[----:B------:R0:W-:Y:S02]  /*12210*/  UTMALDG.3D [UR8], [UR14], desc[UR16] ;  /* 0x000010080e0075b4 */ /* 0x0001e40008011000 */
[----:B0-----:R-:W-:Y:S01]  /*12220*/  UMOV UR8, UR18 ;  /* 0x0000001200087c82 */ /* 0x001fe20008000000 */
[----:B------:R-:W-:Y:S02]  /*12230*/  UMOV UR11, UR20 ;  /* 0x00000014000b7c82 */ /* 0x000fe40008000000 */
[----:B------:R0:W-:Y:S02]  /*12240*/  UTMALDG.3D.MULTICAST [UR8], [UR26], UR25, desc[UR16] ;  /* 0x000010081a0073b4 */ /* 0x0001e40008011819 */
[----:B0-----:R-:W-:Y:S05]  /*12250*/  @P3 BRA `(.L_x_563) ;  /* 0xfffffffc00383947 */ /* 0x001fea000383ffff */
.L_x_559:
[----:B------:R-:W-:Y:S05]  /*12260*/  BSYNC B1 ;  /* 0x0000000000017941 */ /* 0x000fea0003800000 */
.L_x_558:
[----:B------:R-:W2:Y:S01]  /*12270*/  LDL.LU R14, [R1+0x204] ;  /* 0x00020400010e7983 */ /* 0x000ea20000300800 */
[----:B------:R-:W-:Y:S01]  /*12280*/  LOP3.LUT P1, RZ, R8, 0xff, RZ, 0xc0, !PT ;  /* 0x000000ff08ff7812 */ /* 0x000fe2000782c0ff */
[----:B------:R-:W-:Y:S01]  /*12290*/  VIADD R6, R6, UR38 ;  /* 0x0000002606067c36 */ /* 0x000fe20008000000 */
[----:B------:R-:W-:Y:S01]  /*122a0*/  UISETP.GE.U32.AND UP0, UPT, UR38, 0xc, UPT ;  /* 0x0000000c2600788c */ /* 0x000fe2000bf06070 */
[----:B------:R-:W3:Y:S01]  /*122b0*/  LDL.LU R12, [R1+0x208] ;  /* 0x00020800010c7983 */ /* 0x000ee20000300800 */
[----:B------:R-:W-:Y:S01]  /*122c0*/  IMAD.MOV.U32 R4, RZ, RZ, -0x1 ;  /* 0xffffffffff047424 */ /* 0x000fe200078e00ff */
[----:B------:R-:W-:Y:S01]  /*122d0*/  ULDC.64 UR8, c[0x0][0x650] ;  /* 0x0001940000087ab9 */ /* 0x000fe20000000a00 */
[----:B------:R-:W-:Y:S01]  /*122e0*/  BSSY B1, `(.L_x_564) ;  /* 0x0000076000017945 */ /* 0x000fe20003800000 */
[----:B------:R-:W-:Y:S02]  /*122f0*/  PRMT R8, RZ, 0x7610, R8 ;  /* 0x00007610ff087816 */ /* 0x000fe40000000008 */
[----:B------:R-:W-:-:S04]  /*12300*/  PLOP3.LUT P3, PT, PT, PT, UP0, 0x80, 0x0 ;  /* 0x000000000000781c */ /* 0x000fc80003f6f008 */
[----:B------:R-:W0:Y:S01]  /*12310*/  @P1 S2R R3, SR_CgaCtaId ;  /* 0x0000000000031919 */ /* 0x000e220000008800 */
[----:B------:R-:W-:-:S04]  /*12320*/  @P1 MOV R2, 0x400 ;  /* 0x0000040000021802 */ /* 0x000fc80000000f00 */
[----:B0-----:R-:W-:-:S04]  /*12330*/  @P1 LEA R2, R3, R2, 0x18 ;  /* 0x0000000203021211 */ /* 0x001fc800078ec0ff */
[----:B------:R0:W-:Y:S01]  /*12340*/  @P1 SYNCS.ARRIVE.TRANS64.A1T0 RZ, [R2+URZ+0xf8], RZ ;  /* 0x0000f8ff02ff19a7 */ /* 0x0001e2000810003f */
[----:B------:R-:W-:Y:S01]  /*12350*/  ISETP.GT.U32.AND P1, PT, R6, 0xb, PT ;  /* 0x0000000b0600780c */ /* 0x000fe20003f24070 */
[----:B0-----:R-:W-:-:S05]  /*12360*/  IMAD.U32 R2, RZ, RZ, UR38 ;  /* 0x00000026ff027e24 */ /* 0x001fca000f8e00ff */
[----:B------:R-:W-:Y:S01]  /*12370*/  ISETP.LT.U32.AND P1, PT, R2, 0xc, P1 ;  /* 0x0000000c0200780c */ /* 0x000fe20000f21070 */
[----:B------:R-:W-:-:S05]  /*12380*/  IMAD.WIDE.U32 R2, R6, -0x55555555, RZ ;  /* 0xaaaaaaab06027825 */ /* 0x000fca00078e00ff */
[----:B------:R-:W-:Y:S02]  /*12390*/  SHF.R.U32.HI R5, RZ, 0x3, R3 ;  /* 0x00000003ff057819 */ /* 0x000fe40000011603 */
[----:B------:R-:W-:Y:S02]  /*123a0*/  SEL R3, RZ, 0x1, !P1 ;  /* 0x00000001ff037807 */ /* 0x000fe40004800000 */
[----:B------:R-:W-:Y:S01]  /*123b0*/  PRMT R2, RZ, 0x7610, R2 ;  /* 0x00007610ff027816 */ /* 0x000fe20000000002 */
[----:B------:R-:W-:Y:S01]  /*123c0*/  IMAD R6, R5, -0xc, R6 ;  /* 0xfffffff405067824 */ /* 0x000fe200078e0206 */
[----:B------:R-:W-:Y:S01]  /*123d0*/  LOP3.LUT R0, R0, R3, RZ, 0x3c, !PT ;  /* 0x0000000300007212 */ /* 0x000fe200078e3cff */
[----:B------:R-:W-:-:S03]  /*123e0*/  IMAD.MOV.U32 R3, RZ, RZ, -0x1 ;  /* 0xffffffffff037424 */ /* 0x000fc600078e00ff */
[----:B------:R-:W-:Y:S01]  /*123f0*/  @P3 LOP3.LUT R0, R0, 0x1, R5, 0x78, !PT ;  /* 0x0000000100003812 */ /* 0x000fe200078e7805 */
[----:B------:R-:W-:Y:S01]  /*12400*/  IMAD.MOV.U32 R5, RZ, RZ, -0x1 ;  /* 0xffffffffff057424 */ /* 0x000fe200078e00ff */
[----:B---3--:R-:W-:-:S04]  /*12410*/  IADD3 R12, P1, R12, UR50, RZ ;  /* 0x000000320c0c7c10 */ /* 0x008fc8000ff3e0ff */
[----:B--2---:R-:W-:Y:S01]  /*12420*/  IADD3.X R14, R14, UR39, RZ, P1, !PT ;  /* 0x000000270e0e7c10 */ /* 0x004fe20008ffe4ff */
[----:B------:R0:W-:Y:S01]  /*12430*/  STL [R1+0x208], R12 ;  /* 0x0002080c01007387 */ /* 0x0001e20000100800 */
[----:B------:R-:W-:-:S03]  /*12440*/  ISETP.GE.U32.AND P1, PT, R12, UR8, PT ;  /* 0x000000080c007c0c */ /* 0x000fc6000bf26070 */
[----:B------:R0:W-:Y:S01]  /*12450*/  STL [R1+0x204], R14 ;  /* 0x0002040e01007387 */ /* 0x0001e20000100800 */
[----:B------:R-:W-:-:S03]  /*12460*/  ISETP.GE.U32.AND.EX P1, PT, R14, UR9, PT, P1 ;  /* 0x000000090e007c0c */ /* 0x000fc6000bf26110 */
[----:B------:R0:W-:Y:S04]  /*12470*/  STL [R1+0x20c], R5 ;  /* 0x00020c0501007387 */ /* 0x0001e80000100800 */
[----:B------:R0:W-:Y:S04]  /*12480*/  STL [R1+0x210], R4 ;  /* 0x0002100401007387 */ /* 0x0001e80000100800 */
[----:B------:R0:W-:Y:S02]  /*12490*/  STL [R1+0x200], R3 ;  /* 0x0002000301007387 */ /* 0x0001e40000100800 */
[----:B------:R-:W-:Y:S05]  /*124a0*/  @P1 BRA `(.L_x_565) ;  /* 0x0000000400641947 */ /* 0x000fea0003800000 */
[----:B------:R-:W1:Y:S01]  /*124b0*/  S2R R7, SR_CTAID.X ;  /* 0x0000000000077919 */ /* 0x000e620000002500 */
[----:B------:R-:W2:Y:S01]  /*124c0*/  LDC R15, c[0x0][0x65c] ;  /* 0x00019700ff0f7b82 */ /* 0x000ea20000000800 */
[----:B------:R-:W-:Y:S01]  /*124d0*/  ULDC UR8, c[0x0][0x150] ;  /* 0x0000540000087ab9 */ /* 0x000fe20000000800 */
[----:B------:R-:W-:Y:S01]  /*124e0*/  ULDC UR11, c[0x0][0x630] ;  /* 0x00018c00000b7ab9 */ /* 0x000fe20000000800 */
[----:B0-----:R-:W0:Y:S05]  /*124f0*/  S2R R5, SR_CTAID.Y ;  /* 0x0000000000057919 */ /* 0x001e2a0000002600 */
[----:B------:R-:W3:Y:S08]  /*12500*/  LDC R4, c[0x0][0x144] ;  /* 0x00005100ff047b82 */ /* 0x000ef00000000800 */
[----:B------:R-:W4:Y:S01]  /*12510*/  LDC R10, c[0x0][0x148] ;  /* 0x00005200ff0a7b82 */ /* 0x000f220000000800 */
[----:B--2---:R-:W-:-:S02]  /*12520*/  ISETP.NE.AND P4, PT, R15, 0x1, PT ;  /* 0x000000010f00780c */ /* 0x004fc40003f85270 */
[----:B-1----:R-:W-:Y:S02]  /*12530*/  I2FP.F32.U32 R2, R7 ;  /* 0x0000000700027245 */ /* 0x002fe40000201000 */
[----:B0-----:R-:W-:-:S03]  /*12540*/  I2FP.F32.U32 R3, R5 ;  /* 0x0000000500037245 */ /* 0x001fc60000201000 */
[----:B------:R-:W-:Y:S01]  /*12550*/  FMUL R2, R2, UR8 ;  /* 0x0000000802027c20 */ /* 0x000fe20008400000 */
[----:B------:R-:W-:Y:S02]  /*12560*/  ULDC UR8, c[0x0][0x154] ;  /* 0x0000550000087ab9 */ /* 0x000fe40000000800 */
[----:B------:R-:W-:Y:S01]  /*12570*/  FMUL R9, R3, UR8 ;  /* 0x0000000803097c20 */ /* 0x000fe20008400000 */
[----:B------:R-:W-:Y:S02]  /*12580*/  ULDC.64 UR8, c[0x0][0x628] ;  /* 0x00018a0000087ab9 */ /* 0x000fe40000000a00 */
[----:B------:R-:W0:Y:S01]  /*12590*/  F2I.U32.TRUNC.NTZ R2, R2 ;  /* 0x0000000200027305 */ /* 0x000e22000020f000 */
[----:B------:R-:W-:-:S04]  /*125a0*/  ISETP.NE.U32.AND P1, PT, RZ, UR8, PT ;  /* 0x00000008ff007c0c */ /* 0x000fc8000bf25070 */
[----:B------:R-:W-:-:S03]  /*125b0*/  ISETP.NE.AND.EX P1, PT, RZ, UR9, PT, P1 ;  /* 0x00000009ff007c0c */ /* 0x000fc6000bf25310 */
[----:B------:R-:W1:Y:S01]  /*125c0*/  F2I.U32.TRUNC.NTZ R9, R9 ;  /* 0x0000000900097305 */ /* 0x000e62000020f000 */
[----:B0-----:R-:W-:Y:S02]  /*125d0*/  IMAD.MOV R3, RZ, RZ, -R2 ;  /* 0x000000ffff037224 */ /* 0x001fe400078e0a02 */
[----:B------:R-:W-:Y:S02]  /*125e0*/  IMAD.MOV.U32 R2, RZ, RZ, R12 ;  /* 0x000000ffff027224 */ /* 0x000fe400078e000c */
[----:B---3--:R-:W-:Y:S02]  /*125f0*/  IMAD R7, R4, R3, R7 ;  /* 0x0000000304077224 */ /* 0x008fe400078e0207 */
[----:B-1----:R-:W-:-:S04]  /*12600*/  IMAD.MOV R3, RZ, RZ, -R9 ;  /* 0x000000ffff037224 */ /* 0x002fc800078e0a09 */
[----:B----4-:R-:W-:Y:S02]  /*12610*/  @P4 IMAD R7, R10, R3, R5 ;  /* 0x000000030a074224 */ /* 0x010fe400078e0205 */
[----:B------:R-:W-:Y:S01]  /*12620*/  IMAD.MOV.U32 R3, RZ, RZ, R14 ;  /* 0x000000ffff037224 */ /* 0x000fe200078e000e */
[----:B------:R-:W-:Y:S06]  /*12630*/  @!P1 BRA `(.L_x_566) ;  /* 0x0000000000289947 */ /* 0x000fec0003800000 */
[----:B------:R-:W-:Y:S02]  /*12640*/  ULDC UR10, c[0x0][0x634] ;  /* 0x00018d00000a7ab9 */ /* 0x000fe40000000800 */
[----:B------:R-:W-:-:S05]  /*12650*/  IADD3 R3, P1, R12, UR10, RZ ;  /* 0x0000000a0c037c10 */ /* 0x000fca000ff3e0ff */
[----:B------:R-:W-:-:S04]  /*12660*/  IMAD.X R9, RZ, RZ, R14, P1 ;  /* 0x000000ffff097224 */ /* 0x000fc800008e060e */
[----:B------:R-:W-:-:S04]  /*12670*/  IMAD.WIDE.U32 R4, R9, UR8, RZ ;  /* 0x0000000809047c25 */ /* 0x000fc8000f8e00ff */
[----:B------:R-:W-:-:S04]  /*12680*/  IMAD.WIDE.U32 R4, P1, R3, UR9, R4 ;  /* 0x0000000903047c25 */ /* 0x000fc8000f820004 */
[----:B------:R-:W-:-:S04]  /*12690*/  IMAD.WIDE.U32 R2, R3, UR8, RZ ;  /* 0x0000000803027c25 */ /* 0x000fc8000f8e00ff */
[----:B------:R-:W-:Y:S01]  /*126a0*/  IMAD.MOV.U32 R2, RZ, RZ, R5 ;  /* 0x000000ffff027224 */ /* 0x000fe200078e0005 */
[----:B------:R-:W-:Y:S01]  /*126b0*/  IADD3 RZ, P3, R3, R4, RZ ;  /* 0x0000000403ff7210 */ /* 0x000fe20007f7e0ff */
[----:B------:R-:W-:-:S04]  /*126c0*/  IMAD.X R3, RZ, RZ, RZ, P1 ;  /* 0x000000ffff037224 */ /* 0x000fc800008e06ff */
[----:B------:R-:W-:-:S08]  /*126d0*/  IMAD.WIDE.U32.X R2, R9, UR9, R2, P3 ;  /* 0x0000000909027c25 */ /* 0x000fd000098e0402 */
.L_x_566:
[--C-:B------:R-:W-:Y:S01]  /*126e0*/  SHF.R.U64 R9, R2, UR11, R3.reuse ;  /* 0x0000000b02097c19 */ /* 0x100fe20008001203 */
[----:B------:R-:W-:Y:S01]  /*126f0*/  ULDC.64 UR8, c[0x0][0x620] ;  /* 0x0001880000087ab9 */ /* 0x000fe20000000a00 */
[----:B------:R-:W-:Y:S01]  /*12700*/  SHF.R.U32.HI R2, RZ, UR11, R3 ;  /* 0x0000000bff027c19 */ /* 0x000fe20008011603 */
[----:B------:R-:W-:Y:S01]  /*12710*/  IMAD.MOV.U32 R3, RZ, RZ, R14 ;  /* 0x000000ffff037224 */ /* 0x000fe200078e000e */
[----:B------:R-:W-:Y:S01]  /*12720*/  IADD3 R11, P1, RZ, -R9, RZ ;  /* 0x80000009ff0b7210 */ /* 0x000fe20007f3e0ff */
[----:B------:R-:W-:-:S04]  /*12730*/  ULDC.64 UR10, c[0x0][0x640] ;  /* 0x00019000000a7ab9 */ /* 0x000fc80000000a00 */
[----:B------:R-:W-:Y:S01]  /*12740*/  IMAD.X R2, RZ, RZ, ~R2, P1 ;  /* 0x000000ffff027224 */ /* 0x000fe200008e0e02 */
[----:B------:R-:W-:-:S03]  /*12750*/  ISETP.NE.U32.AND P1, PT, RZ, UR10, PT ;  /* 0x0000000aff007c0c */ /* 0x000fc6000bf25070 */
[----:B------:R-:W-:Y:S01]  /*12760*/  IMAD R2, R2, UR8, RZ ;  /* 0x0000000802027c24 */ /* 0x000fe2000f8e02ff */
[----:B------:R-:W-:-:S03]  /*12770*/  ISETP.NE.AND.EX P1, PT, RZ, UR11, PT, P1 ;  /* 0x0000000bff007c0c */ /* 0x000fc6000bf25310 */
[----:B------:R-:W-:Y:S02]  /*12780*/  IMAD R5, R11, UR9, R2 ;  /* 0x000000090b057c24 */ /* 0x000fe4000f8e0202 */
[----:B------:R-:W-:-:S04]  /*12790*/  IMAD.MOV.U32 R2, RZ, RZ, R12 ;  /* 0x000000ffff027224 */ /* 0x000fc800078e000c */
[----:B------:R-:W-:Y:S01]  /*127a0*/  IMAD.WIDE.U32 R2, R11, UR8, R2 ;  /* 0x000000080b027c25 */ /* 0x000fe2000f8e0002 */
[----:B------:R-:W-:-:S03]  /*127b0*/  ULDC UR8, c[0x0][0x618] ;  /* 0x0001860000087ab9 */ /* 0x000fc60000000800 */
[----:B------:R-:W-:-:S05]  /*127c0*/  IMAD.IADD R3, R3, 0x1, R5 ;  /* 0x0000000103037824 */ /* 0x000fca00078e0205 */
[--C-:B------:R-:W-:Y:S02]  /*127d0*/  SHF.R.U64 R10, R2, UR8, R3.reuse ;  /* 0x00000008020a7c19 */ /* 0x100fe40008001203 */
[----:B------:R-:W-:Y:S01]  /*127e0*/  SHF.R.U32.HI R3, RZ, UR8, R3 ;  /* 0x00000008ff037c19 */ /* 0x000fe20008011603 */
[----:B------:R-:W-:-:S03]  /*127f0*/  ULDC UR8, c[0x0][0x608] ;  /* 0x0001820000087ab9 */ /* 0x000fc60000000800 */
[--C-:B------:R-:W-:Y:S02]  /*12800*/  SHF.R.U64 R12, R10, UR8, R3.reuse ;  /* 0x000000080a0c7c19 */ /* 0x100fe40008001203 */
[----:B------:R-:W-:Y:S01]  /*12810*/  SHF.R.U32.HI R3, RZ, UR8, R3 ;  /* 0x00000008ff037c19 */ /* 0x000fe20008011603 */
[----:B------:R-:W-:-:S03]  /*12820*/  ULDC UR8, c[0x0][0x658] ;  /* 0x0001960000087ab9 */ /* 0x000fc60000000800 */
[--C-:B------:R-:W-:Y:S02]  /*12830*/  SHF.R.U64 R11, R12, UR8, R3.reuse ;  /* 0x000000080c0b7c19 */ /* 0x100fe40008001203 */
[----:B------:R-:W-:-:S03]  /*12840*/  SHF.R.U32.HI R13, RZ, UR8, R3 ;  /* 0x00000008ff0d7c19 */ /* 0x000fc60008011603 */
[----:B------:R-:W-:Y:S02]  /*12850*/  IMAD.MOV.U32 R2, RZ, RZ, R11 ;  /* 0x000000ffff027224 */ /* 0x000fe400078e000b */
        /* <DEDUP_REMOVED lines=12> */
.L_x_567:
[----:B------:R-:W-:Y:S01]  /*12920*/  ULDC UR8, c[0x0][0x648] ;  /* 0x0001920000087ab9 */ /* 0x000fe20000000800 */
[----:B------:R-:W-:Y:S02]  /*12930*/  LOP3.LUT R12, R12, UR7, RZ, 0xc0, !PT ;  /* 0x000000070c0c7c12 */ /* 0x000fe4000f8ec0ff */
[----:B------:R-:W-:Y:S01]  /*12940*/  SHF.R.U64 R3, R2, UR8, R3 ;  /* 0x0000000802037c19 */ /* 0x000fe20008001203 */
[----:B------:R-:W-:-:S04]  /*12950*/  ULDC UR8, c[0x0][0x638] ;  /* 0x00018e0000087ab9 */ /* 0x000fc80000000800 */
[----:B------:R-:W-:Y:S02]  /*12960*/  IMAD.MOV R2, RZ, RZ, -R3 ;  /* 0x000000ffff027224 */ /* 0x000fe400078e0a03 */
[----:B------:R-:W-:Y:S02]  /*12970*/  IMAD R12, R3, UR5, R12 ;  /* 0x00000005030c7c24 */ /* 0x000fe4000f8e020c */
[----:B------:R-:W-:Y:S01]  /*12980*/  IMAD R11, R2, UR8, R11 ;  /* 0x00000008020b7c24 */ /* 0x000fe2000f8e020b */
[----:B------:R-:W-:Y:S01]  /*12990*/  ULDC UR8, c[0x0][0x610] ;  /* 0x0001840000087ab9 */ /* 0x000fe20000000800 */
[----:B------:R-:W-:Y:S01]  /*129a0*/  LOP3.LUT R2, R10, UR4, RZ, 0xc0, !PT ;  /* 0x000000040a027c12 */ /* 0x000fe2000f8ec0ff */
[----:B------:R-:W-:Y:S01]  /*129b0*/  IMAD R7, R12, UR8, R7 ;  /* 0x000000080c077c24 */ /* 0x000fe2000f8e0207 */
[----:B------:R-:W-:-:S03]  /*129c0*/  ULDC UR8, c[0x0][0x600] ;  /* 0x0001800000087ab9 */ /* 0x000fc60000000800 */
[----:B------:R-:W-:-:S05]  /*129d0*/  IMAD R2, R11, UR8, R2 ;  /* 0x000000080b027c24 */ /* 0x000fca000f8e0202 */
[----:B------:R-:W-:Y:S02]  /*129e0*/  SEL R4, R2, R7, !P4 ;  /* 0x0000000702047207 */ /* 0x000fe40006000000 */
[----:B------:R-:W-:Y:S01]  /*129f0*/  SEL R3, R7, R2, !P4 ;  /* 0x0000000207037207 */ /* 0x000fe20006000000 */
[----:B------:R-:W-:Y:S02]  /*12a00*/  IMAD.MOV.U32 R2, RZ, RZ, 0x1 ;  /* 0x00000001ff027424 */ /* 0x000fe400078e00ff */
[----:B------:R1:W-:Y:S04]  /*12a10*/  STL [R1+0x210], R4 ;  /* 0x0002100401007387 */ /* 0x0003e80000100800 */
[----:B------:R1:W-:Y:S04]  /*12a20*/  STL [R1+0x20c], R3 ;  /* 0x00020c0301007387 */ /* 0x0003e80000100800 */
[----:B------:R1:W-:Y:S02]  /*12a30*/  STL [R1+0x200], R9 ;  /* 0x0002000901007387 */ /* 0x0003e40000100800 */
.L_x_565:
[----:B------:R-:W-:Y:S05]  /*12a40*/  BSYNC B1 ;  /* 0x0000000000017941 */ /* 0x000fea0003800000 */
.L_x_564:
[----:B------:R-:W-:-:S13]  /*12a50*/  LOP3.LUT P1, RZ, R2, 0xff, RZ, 0xc0, !PT ;  /* 0x000000ff02ff7812 */ /* 0x000fda000782c0ff */
[----:B------:R-:W-:Y:S05]  /*12a60*/  @P1 BRA `(.L_x_568) ;  /* 0xfffffff000f81947 */ /* 0x000fea000383ffff */
[----:B------:R-:W-:Y:S05]  /*12a70*/  BSYNC B0 ;  /* 0x0000000000007941 */ /* 0x000fea0003800000 */
.L_x_556:
[----:B------:R-:W-:-:S03]  /*12a80*/  UMOV UR8, 0xffffffff ;  /* 0xffffffff00087882 */ /* 0x000fc60000000000 */
[----:B------:R-:W-:Y:S05]  /*12a90*/  BRA.DIV UR8, `(.L_x_569) ;  /* 0x0000000a086c7947 */ /* 0x000fea000b800000 */
[----:B------:R-:W-:-:S13]  /*12aa0*/  ELECT P6, URZ, PT ;  /* 0x00000000003f782f */ /* 0x000fda00038c0000 */
.L_x_593:
[----:B------:R-:W-:Y:S04]  /*12ab0*/  BSSY B0, `(.L_x_570) ;  /* 0x0000074000007945 */ /* 0x000fe80003800000 */
[----:B------:R-:W-:Y:S05]  /*12ac0*/  @!P6 BRA `(.L_x_571) ;  /* 0x0000000400c8e947 */ /* 0x000fea0003800000 */
[----:B------:R-:W-:-:S04]  /*12ad0*/  ULOP3.LUT UR8, UR37, 0x2, URZ, 0xfc, !UPT ;  /* 0x0000000225087892 */ /* 0x000fc8000f8efc3f */
[----:B------:R-:W-:-:S06]  /*12ae0*/  UISETP.NE.AND UP0, UPT, UR8, 0x3, UPT ;  /* 0x000000030800788c */ /* 0x000fcc000bf05270 */
[----:B------:R-:W-:-:S13]  /*12af0*/  PLOP3.LUT P0, PT, PT, PT, UP0, 0x80, 0x0 ;  /* 0x000000000000781c */ /* 0x000fda0003f0f008 */
[----:B------:R-:W-:Y:S05]  /*12b00*/  @!P0 BRA `(.L_x_572) ;  /* 0x0000000000048947 */ /* 0x000fea0003800000 */
[----:B------:R-:W-:Y:S01]  /*12b10*/  BPT.TRAP 0x1 ;  /* 0x000000040000795c */ /* 0x000fe20000300000 */
.L_x_572:
[----:B01----:R-:W0:Y:S01]  /*12b20*/  S2R R3, SR_CgaCtaId ;  /* 0x0000000000037919 */ /* 0x003e220000008800 */
[----:B------:R-:W-:-:S04]  /*12b30*/  MOV R2, 0x400 ;  /* 0x0000040000027802 */ /* 0x000fc80000000f00 */
[----:B0-----:R-:W-:Y:S02]  /*12b40*/  LEA R3, R3, R2, 0x18 ;  /* 0x0000000203037211 */ /* 0x001fe400078ec0ff */
[----:B------:R-:W-:-:S03]  /*12b50*/  SHF.L.U32 R2, R0, 0x1f, RZ ;  /* 0x0000001f00027819 */ /* 0x000fc600000006ff */
[----:B------:R-:W-:-:S04]  /*12b60*/  VIADD R3, R3, 0x60 ;  /* 0x0000006003037836 */ /* 0x000fc80000000000 */
[----:B------:R-:W-:-:S04]  /*12b70*/  IMAD R5, R6, 0x8, R3 ;  /* 0x0000000806057824 */ /* 0x000fc800078e0203 */
[----:B------:R-:W0:Y:S02]  /*12b80*/  SYNCS.PHASECHK.TRANS64.TRYWAIT P0, [R5+URZ], R2 ;  /* 0x00000002050075a7 */ /* 0x000e24000800017f */
[----:B0-----:R-:W-:Y:S05]  /*12b90*/  @!P0 BRA `(.L_x_573) ;  /* 0x00000008004c8947 */ /* 0x001fea0003800000 */
.L_x_594:
[----:B------:R-:W-:-:S05]  /*12ba0*/  VIADD R6, R6, 0x1 ;  /* 0x0000000106067836 */ /* 0x000fca0000000000 */
[----:B------:R-:W-:-:S04]  /*12bb0*/  ISETP.NE.AND P0, PT, R6, 0xc, PT ;  /* 0x0000000c0600780c */ /* 0x000fc80003f05270 */
[----:B0-----:R-:W-:Y:S02]  /*12bc0*/  SEL R5, RZ, 0x1, P0 ;  /* 0x00000001ff057807 */ /* 0x001fe40000000000 */
[----:B------:R-:W-:Y:S02]  /*12bd0*/  SEL R6, R6, RZ, P0 ;  /* 0x000000ff06067207 */ /* 0x000fe40000000000 */
[----:B------:R-:W-:-:S03]  /*12be0*/  LOP3.LUT R5, R0, R5, RZ, 0x3c, !PT ;  /* 0x0000000500057212 */ /* 0x000fc600078e3cff */
[----:B------:R-:W-:Y:S01]  /*12bf0*/  IMAD R7, R6, 0x8, R3 ;  /* 0x0000000806077824 */ /* 0x000fe200078e0203 */
[----:B------:R-:W-:-:S04]  /*12c00*/  SHF.L.U32 R0, R5, 0x1f, RZ ;  /* 0x0000001f05007819 */ /* 0x000fc800000006ff */
[----:B------:R-:W0:Y:S02]  /*12c10*/  SYNCS.PHASECHK.TRANS64.TRYWAIT P0, [R7+URZ], R0 ;  /* 0x00000000070075a7 */ /* 0x000e24000800017f */
[----:B0-----:R-:W-:Y:S05]  /*12c20*/  @!P0 BRA `(.L_x_574) ;  /* 0x00000008003c8947 */ /* 0x001fea0003800000 */
.L_x_595:
[----:B0-----:R-:W-:-:S05]  /*12c30*/  VIADD R0, R6, 0x1 ;  /* 0x0000000106007836 */ /* 0x001fca0000000000 */
[----:B------:R-:W-:-:S04]  /*12c40*/  ISETP.NE.AND P0, PT, R0, 0xc, PT ;  /* 0x0000000c0000780c */ /* 0x000fc80003f05270 */
[----:B------:R-:W-:Y:S02]  /*12c50*/  SEL R2, RZ, 0x1, P0 ;  /* 0x00000001ff027807 */ /* 0x000fe40000000000 */
[----:B------:R-:W-:Y:S02]  /*12c60*/  SEL R4, R0, RZ, P0 ;  /* 0x000000ff00047207 */ /* 0x000fe40000000000 */
[----:B------:R-:W-:-:S03]  /*12c70*/  LOP3.LUT R5, R5, R2, RZ, 0x3c, !PT ;  /* 0x0000000205057212 */ /* 0x000fc600078e3cff */
[----:B------:R-:W-:Y:S01]  /*12c80*/  IMAD R7, R4, 0x8, R3 ;  /* 0x0000000804077824 */ /* 0x000fe200078e0203 */
[----:B------:R-:W-:-:S04]  /*12c90*/  SHF.L.U32 R0, R5, 0x1f, RZ ;  /* 0x0000001f05007819 */ /* 0x000fc800000006ff */
[----:B------:R-:W0:Y:S02]  /*12ca0*/  SYNCS.PHASECHK.TRANS64.TRYWAIT P0, [R7+URZ], R0 ;  /* 0x00000000070075a7 */ /* 0x000e24000800017f */
[----:B0-----:R-:W-:Y:S05]  /*12cb0*/  @!P0 BRA `(.L_x_575) ;  /* 0x00000008002c8947 */ /* 0x001fea0003800000 */
.L_x_596:
        /* <DEDUP_REMOVED lines=9> */
.L_x_597:
        /* <DEDUP_REMOVED lines=9> */
.L_x_598:
        /* <DEDUP_REMOVED lines=9> */
.L_x_599:
        /* <DEDUP_REMOVED lines=9> */
.L_x_600:
        /* <DEDUP_REMOVED lines=9> */
.L_x_601:
        /* <DEDUP_REMOVED lines=9> */
.L_x_602:
        /* <DEDUP_REMOVED lines=9> */
.L_x_603:
        /* <DEDUP_REMOVED lines=9> */
.L_x_604:
[----:B0-----:R-:W-:-:S05]  /*13140*/  VIADD R0, R4, 0x1 ;  /* 0x0000000104007836 */ /* 0x001fca0000000000 */
[----:B------:R-:W-:-:S04]  /*13150*/  ISETP.NE.AND P0, PT, R0, 0xc, PT ;  /* 0x0000000c0000780c */ /* 0x000fc80003f05270 */
[----:B------:R-:W-:Y:S02]  /*13160*/  SEL R2, RZ, 0x1, P0 ;  /* 0x00000001ff027807 */ /* 0x000fe40000000000 */
[----:B------:R-:W-:Y:S02]  /*13170*/  SEL R0, R0, RZ, P0 ;  /* 0x000000ff00007207 */ /* 0x000fe40000000000 */
[----:B------:R-:W-:-:S03]  /*13180*/  LOP3.LUT R2, R5, R2, RZ, 0x3c, !PT ;  /* 0x0000000205027212 */ /* 0x000fc600078e3cff */
[----:B------:R-:W-:Y:S01]  /*13190*/  IMAD R3, R0, 0x8, R3 ;  /* 0x0000000800037824 */ /* 0x000fe200078e0203 */
[----:B------:R-:W-:-:S07]  /*131a0*/  SHF.L.U32 R0, R2, 0x1f, RZ ;  /* 0x0000001f02007819 */ /* 0x000fce00000006ff */
.L_x_584:
[----:B0-----:R0:W1:Y:S02]  /*131b0*/  SYNCS.PHASECHK.TRANS64.TRYWAIT P0, [R3+URZ], R0 ;  /* 0x00000000030075a7 */ /* 0x001064000800017f */
[----:B-1----:R-:W-:Y:S05]  /*131c0*/  @!P0 NANOSLEEP.SYNCS 0x989680 ;  /* 0x009896800000895d */ /* 0x002fea0003900000 */
[----:B------:R-:W1:Y:S02]  /*131d0*/  @!P0 SYNCS.PHASECHK.TRANS64 P0, [R3+URZ], R0 ;  /* 0x00000000030085a7 */ /* 0x000e64000800007f */
[----:B-1----:R-:W-:Y:S05]  /*131e0*/  @!P0 BRA `(.L_x_584) ;  /* 0xfffffffc00f08947 */ /* 0x002fea000383ffff */
.L_x_571:
[----:B------:R-:W-:Y:S05]  /*131f0*/  BSYNC B0 ;  /* 0x0000000000007941 */ /* 0x000fea0003800000 */
.L_x_570:
[----:B------:R-:W-:Y:S05]  /*13200*/  EXIT ;  /* 0x000000000000794d */ /* 0x000fea0003800000 */
.L_x_20:
[----:B-1----:R-:W-:-:S04]  /*13210*/  IMAD.U32 R3, RZ, RZ, UR47 ;  /* 0x0000002fff037e24 */ /* 0x002fc8000f8e00ff */
[----:B------:R1:W4:Y:S03]  /*13220*/  SYNCS.PHASECHK.TRANS64.TRYWAIT P0, [R3+URZ], R0 ;  /* 0x00000000030075a7 */ /* 0x000326000800017f */
[----:B----4-:R-:W-:Y:S05]  /*13230*/  @!P0 NANOSLEEP.SYNCS 0x989680 ;  /* 0x009896800000895d */ /* 0x010fea0003900000 */
[----:B------:R-:W4:Y:S02]  /*13240*/  @!P0 SYNCS.PHASECHK.TRANS64 P0, [R3+URZ], R0 ;  /* 0x00000000030085a7 */ /* 0x000f24000800007f */
[----:B----4-:R-:W-:Y:S05]  /*13250*/  @!P0 BRA `(.L_x_20) ;  /* 0xfffffffc00ec8947 */ /* 0x010fea000383ffff */
[----:B------:R-:W-:Y:S05]  /*13260*/  BRA `(.L_x_585) ;  /* 0xfffffee400a47947 */ /* 0x000fea000383ffff */
.L_x_25:
[----:B----4-:R4:W0:Y:S02]  /*13270*/  SYNCS.PHASECHK.TRANS64.TRYWAIT P1, [R3+URZ], R0 ;  /* 0x00000000030075a7 */ /* 0x010824000802017f */
[----:B0-----:R-:W-:Y:S05]  /*13280*/  @!P1 NANOSLEEP.SYNCS 0x989680 ;  /* 0x009896800000995d */ /* 0x001fea0003900000 */
[----:B------:R-:W0:Y:S02]  /*13290*/  @!P1 SYNCS.PHASECHK.TRANS64 P1, [R3+URZ], R0 ;  /* 0x00000000030095a7 */ /* 0x000e24000802007f */
[----:B0-----:R-:W-:Y:S05]  /*132a0*/  @!P1 BRA `(.L_x_25) ;  /* 0xfffffffc00f09947 */ /* 0x001fea000383ffff */
[----:B------:R-:W-:Y:S05]  /*132b0*/  BRA `(.L_x_24) ;  /* 0xfffffee800187947 */ /* 0x000fea000383ffff */
.L_x_30:
[----:B---3--:R-:W-:-:S04]  /*132c0*/  IMAD.U32 R5, RZ, RZ, UR4 ;  /* 0x00000004ff057e24 */ /* 0x008fc8000f8e00ff */
[----:B------:R3:W4:Y:S03]  /*132d0*/  SYNCS.PHASECHK.TRANS64.TRYWAIT P1, [R5+URZ], R4 ;  /* 0x00000004050075a7 */ /* 0x000726000802017f */
[----:B----4-:R-:W-:Y:S05]  /*132e0*/  @!P1 NANOSLEEP.SYNCS 0x989680 ;  /* 0x009896800000995d */ /* 0x010fea0003900000 */
[----:B------:R-:W4:Y:S02]  /*132f0*/  @!P1 SYNCS.PHASECHK.TRANS64 P1, [R5+URZ], R4 ;  /* 0x00000004050095a7 */ /* 0x000f24000802007f */
[----:B----4-:R-:W-:Y:S05]  /*13300*/  @!P1 BRA `(.L_x_30) ;  /* 0xfffffffc00ec9947 */ /* 0x010fea000383ffff */
[----:B------:R-:W-:Y:S05]  /*13310*/  BRA `(.L_x_29) ;  /* 0xfffffeec00a07947 */ /* 0x000fea000383ffff */
.L_x_36:
[----:B-1----:R-:W-:-:S04]  /*13320*/  IMAD.U32 R3, RZ, RZ, UR47 ;  /* 0x0000002fff037e24 */ /* 0x002fc8000f8e00ff */
[----:B------:R1:W3:Y:S03]  /*13330*/  SYNCS.PHASECHK.TRANS64.TRYWAIT P0, [R3+URZ+0x10], R0 ;  /* 0x00001000030075a7 */ /* 0x0002e6000800017f */
[----:B---3--:R-:W-:Y:S05]  /*13340*/  @!P0 NANOSLEEP.SYNCS 0x989680 ;  /* 0x009896800000895d */ /* 0x008fea0003900000 */
[----:B------:R-:W3:Y:S02]  /*13350*/  @!P0 SYNCS.PHASECHK.TRANS64 P0, [R3+URZ+0x10], R0 ;  /* 0x00001000030085a7 */ /* 0x000ee4000800007f */
[----:B---3--:R-:W-:Y:S05]  /*13360*/  @!P0 BRA `(.L_x_36) ;  /* 0xfffffffc00ec8947 */ /* 0x008fea000383ffff */
[----:B------:R-:W-:Y:S05]  /*13370*/  BRA `(.L_x_586) ;  /* 0xfffffefc00647947 */ /* 0x000fea000383ffff */
.L_x_557:
[----:B------:R-:W-:Y:S01]  /*13380*/  BSSY B1, `(.L_x_587) ;  /* 0x0000006000017945 */ /* 0x000fe20003800000 */
[----:B------:R-:W-:-:S07]  /*13390*/  IMAD.MOV.U32 R15, RZ, RZ, -0x1 ;  /* 0xffffffffff0f7424 */ /* 0x000fce00078e00ff */
[----:B------:R-:W-:Y:S05]  /*133a0*/  WARPSYNC.COLLECTIVE R15, `(.L_x_588) ;  /* 0x000000000f0c7348 */ /* 0x000fea0003c00000 */
[----:B------:R-:W-:Y:S02]  /*133b0*/  ELECT P6, UR62, PT ;  /* 0x00000000003e782f */ /* 0x000fe400038c0000 */
[----:B------:R-:W-:Y:S01]  /*133c0*/  MOV R14, UR62 ;  /* 0x0000003e000e7c02 */ /* 0x000fe20008000f00 */
[----:B------:R-:W-:Y:S10]  /*133d0*/  ENDCOLLECTIVE ;  /* 0x000000000000791b */ /* 0x000ff40003800000 */
.L_x_588:
[----:B------:R-:W-:Y:S05]  /*133e0*/  BSYNC B1 ;  /* 0x0000000000017941 */ /* 0x000fea0003800000 */
.L_x_587:
[----:B------:R-:W-:Y:S05]  /*133f0*/  BRA `(.L_x_589) ;  /* 0xffffffe800a07947 */ /* 0x000fea000383ffff */
.L_x_560:
[----:B0-----:R0:W1:Y:S02]  /*13400*/  SYNCS.PHASECHK.TRANS64.TRYWAIT P1, [R10+URZ+0x60], R7 ;  /* 0x000060070a0075a7 */ /* 0x001064000802017f */
[----:B-1----:R-:W-:Y:S05]  /*13410*/  @!P1 NANOSLEEP.SYNCS 0x989680 ;  /* 0x009896800000995d */ /* 0x002fea0003900000 */
[----:B------:R-:W1:Y:S02]  /*13420*/  @!P1 SYNCS.PHASECHK.TRANS64 P1, [R10+URZ+0x60], R7 ;  /* 0x000060070a0095a7 */ /* 0x000e64000802007f */
[----:B-1----:R-:W-:Y:S05]  /*13430*/  @!P1 BRA `(.L_x_560) ;  /* 0xfffffffc00f09947 */ /* 0x002fea000383ffff */
[----:B------:R-:W-:Y:S05]  /*13440*/  BRA `(.L_x_590) ;  /* 0xffffffe800dc7947 */ /* 0x000fea000383ffff */
.L_x_569:
[----:B------:R-:W-:Y:S01]  /*13450*/  BSSY B0, `(.L_x_591) ;  /* 0x0000006000007945 */ /* 0x000fe20003800000 */
[----:B------:R-:W-:-:S07]  /*13460*/  IMAD.MOV.U32 R15, RZ, RZ, -0x1 ;  /* 0xffffffffff0f7424 */ /* 0x000fce00078e00ff */
[----:B01----:R-:W-:Y:S05]  /*13470*/  WARPSYNC.COLLECTIVE R15, `(.L_x_592) ;  /* 0x000000000f0c7348 */ /* 0x003fea0003c00000 */
[----:B------:R-:W-:Y:S02]  /*13480*/  ELECT P6, UR62, PT ;  /* 0x00000000003e782f */ /* 0x000fe400038c0000 */
[----:B0-----:R-:W-:Y:S01]  /*13490*/  MOV R14, UR62 ;  /* 0x0000003e000e7c02 */ /* 0x001fe20008000f00 */
[----:B-1----:R-:W-:Y:S10]  /*134a0*/  ENDCOLLECTIVE ;  /* 0x000000000000791b */ /* 0x002ff40003800000 */
.L_x_592:
[----:B------:R-:W-:Y:S05]  /*134b0*/  BSYNC B0 ;  /* 0x0000000000007941 */ /* 0x000fea0003800000 */
.L_x_591:
[----:B------:R-:W-:Y:S05]  /*134c0*/  BRA `(.L_x_593) ;  /* 0xfffffff400787947 */ /* 0x000fea000383ffff */
.L_x_573:
[----:B0-----:R0:W1:Y:S02]  /*134d0*/  SYNCS.PHASECHK.TRANS64.TRYWAIT P0, [R5+URZ], R2 ;  /* 0x00000002050075a7 */ /* 0x001064000800017f */
[----:B-1----:R-:W-:Y:S05]  /*134e0*/  @!P0 NANOSLEEP.SYNCS 0x989680 ;  /* 0x009896800000895d */ /* 0x002fea0003900000 */
[----:B------:R-:W1:Y:S02]  /*134f0*/  @!P0 SYNCS.PHASECHK.TRANS64 P0, [R5+URZ], R2 ;  /* 0x00000002050085a7 */ /* 0x000e64000800007f */
[----:B-1----:R-:W-:Y:S05]  /*13500*/  @!P0 BRA `(.L_x_573) ;  /* 0xfffffffc00f08947 */ /* 0x002fea000383ffff */
[----:B------:R-:W-:Y:S05]  /*13510*/  BRA `(.L_x_594) ;  /* 0xfffffff400a07947 */ /* 0x000fea000383ffff */
.L_x_574:
[----:B0-----:R0:W1:Y:S02]  /*13520*/  SYNCS.PHASECHK.TRANS64.TRYWAIT P0, [R7+URZ], R0 ;  /* 0x00000000070075a7 */ /* 0x001064000800017f */
[----:B-1----:R-:W-:Y:S05]  /*13530*/  @!P0 NANOSLEEP.SYNCS 0x989680 ;  /* 0x009896800000895d */ /* 0x002fea0003900000 */
[----:B------:R-:W1:Y:S02]  /*13540*/  @!P0 SYNCS.PHASECHK.TRANS64 P0, [R7+URZ], R0 ;  /* 0x00000000070085a7 */ /* 0x000e64000800007f */
[----:B-1----:R-:W-:Y:S05]  /*13550*/  @!P0 BRA `(.L_x_574) ;  /* 0xfffffffc00f08947 */ /* 0x002fea000383ffff */
[----:B------:R-:W-:Y:S05]  /*13560*/  BRA `(.L_x_595) ;  /* 0xfffffff400b07947 */ /* 0x000fea000383ffff */
.L_x_575:
[----:B0-----:R0:W1:Y:S02]  /*13570*/  SYNCS.PHASECHK.TRANS64.TRYWAIT P0, [R7+URZ], R0 ;  /* 0x00000000070075a7 */ /* 0x001064000800017f */
[----:B-1----:R-:W-:Y:S05]  /*13580*/  @!P0 NANOSLEEP.SYNCS 0x989680 ;  /* 0x009896800000895d */ /* 0x002fea0003900000 */
[----:B------:R-:W1:Y:S02]  /*13590*/  @!P0 SYNCS.PHASECHK.TRANS64 P0, [R7+URZ], R0 ;  /* 0x00000000070085a7 */ /* 0x000e64000800007f */
[----:B-1----:R-:W-:Y:S05]  /*135a0*/  @!P0 BRA `(.L_x_575) ;  /* 0xfffffffc00f08947 */ /* 0x002fea000383ffff */
[----:B------:R-:W-:Y:S05]  /*135b0*/  BRA `(.L_x_596) ;  /* 0xfffffff400c07947 */ /* 0x000fea000383ffff */
.L_x_576:
[----:B0-----:R0:W1:Y:S02]  /*135c0*/  SYNCS.PHASECHK.TRANS64.TRYWAIT P0, [R7+URZ], R0 ;  /* 0x00000000070075a7 */ /* 0x001064000800017f */
[----:B-1----:R-:W-:Y:S05]  /*135d0*/  @!P0 NANOSLEEP.SYNCS 0x989680 ;  /* 0x009896800000895d */ /* 0x002fea0003900000 */
[----:B------:R-:W1:Y:S02]  /*135e0*/  @!P0 SYNCS.PHASECHK.TRANS64 P0, [R7+URZ], R0 ;  /* 0x00000000070085a7 */ /* 0x000e64000800007f */
[----:B-1----:R-:W-:Y:S05]  /*135f0*/  @!P0 BRA `(.L_x_576) ;  /* 0xfffffffc00f08947 */ /* 0x002fea000383ffff */
[----:B------:R-:W-:Y:S05]  /*13600*/  BRA `(.L_x_597) ;  /* 0xfffffff400d07947 */ /* 0x000fea000383ffff */
.L_x_577:
[----:B0-----:R0:W1:Y:S02]  /*13610*/  SYNCS.PHASECHK.TRANS64.TRYWAIT P0, [R7+URZ], R0 ;  /* 0x00000000070075a7 */ /* 0x001064000800017f */
[----:B-1----:R-:W-:Y:S05]  /*13620*/  @!P0 NANOSLEEP.SYNCS 0x989680 ;  /* 0x009896800000895d */ /* 0x002fea0003900000 */
[----:B------:R-:W1:Y:S02]  /*13630*/  @!P0 SYNCS.PHASECHK.TRANS64 P0, [R7+URZ], R0 ;  /* 0x00000000070085a7 */ /* 0x000e64000800007f */
[----:B-1----:R-:W-:Y:S05]  /*13640*/  @!P0 BRA `(.L_x_577) ;  /* 0xfffffffc00f08947 */ /* 0x002fea000383ffff */
[----:B------:R-:W-:Y:S05]  /*13650*/  BRA `(.L_x_598) ;  /* 0xfffffff400e07947 */ /* 0x000fea000383ffff */
.L_x_578:
[----:B0-----:R0:W1:Y:S02]  /*13660*/  SYNCS.PHASECHK.TRANS64.TRYWAIT P0, [R7+URZ], R0 ;  /* 0x00000000070075a7 */ /* 0x001064000800017f */
[----:B-1----:R-:W-:Y:S05]  /*13670*/  @!P0 NANOSLEEP.SYNCS 0x989680 ;  /* 0x009896800000895d */ /* 0x002fea0003900000 */
[----:B------:R-:W1:Y:S02]  /*13680*/  @!P0 SYNCS.PHASECHK.TRANS64 P0, [R7+URZ], R0 ;  /* 0x00000000070085a7 */ /* 0x000e64000800007f */
[----:B-1----:R-:W-:Y:S05]  /*13690*/  @!P0 BRA `(.L_x_578) ;  /* 0xfffffffc00f08947 */ /* 0x002fea000383ffff */
[----:B------:R-:W-:Y:S05]  /*136a0*/  BRA `(.L_x_599) ;  /* 0xfffffff400f07947 */ /* 0x000fea000383ffff */
.L_x_579:
[----:B0-----:R0:W1:Y:S02]  /*136b0*/  SYNCS.PHASECHK.TRANS64.TRYWAIT P0, [R7+URZ], R0 ;  /* 0x00000000070075a7 */ /* 0x001064000800017f */
[----:B-1----:R-:W-:Y:S05]  /*136c0*/  @!P0 NANOSLEEP.SYNCS 0x989680 ;  /* 0x009896800000895d */ /* 0x002fea0003900000 */
[----:B------:R-:W1:Y:S02]  /*136d0*/  @!P0 SYNCS.PHASECHK.TRANS64 P0, [R7+URZ], R0 ;  /* 0x00000000070085a7 */ /* 0x000e64000800007f */
[----:B-1----:R-:W-:Y:S05]  /*136e0*/  @!P0 BRA `(.L_x_579) ;  /* 0xfffffffc00f08947 */ /* 0x002fea000383ffff */
[----:B------:R-:W-:Y:S05]  /*136f0*/  BRA `(.L_x_600) ;  /* 0xfffffff800007947 */ /* 0x000fea000383ffff */
.L_x_580:
[----:B0-----:R0:W1:Y:S02]  /*13700*/  SYNCS.PHASECHK.TRANS64.TRYWAIT P0, [R7+URZ], R0 ;  /* 0x00000000070075a7 */ /* 0x001064000800017f */
[----:B-1----:R-:W-:Y:S05]  /*13710*/  @!P0 NANOSLEEP.SYNCS 0x989680 ;  /* 0x009896800000895d */ /* 0x002fea0003900000 */
[----:B------:R-:W1:Y:S02]  /*13720*/  @!P0 SYNCS.PHASECHK.TRANS64 P0, [R7+URZ], R0 ;  /* 0x00000000070085a7 */ /* 0x000e64000800007f */
[----:B-1----:R-:W-:Y:S05]  /*13730*/  @!P0 BRA `(.L_x_580) ;  /* 0xfffffffc00f08947 */ /* 0x002fea000383ffff */
[----:B------:R-:W-:Y:S05]  /*13740*/  BRA `(.L_x_601) ;  /* 0xfffffff800107947 */ /* 0x000fea000383ffff */
.L_x_581:
[----:B0-----:R0:W1:Y:S02]  /*13750*/  SYNCS.PHASECHK.TRANS64.TRYWAIT P0, [R7+URZ], R0 ;  /* 0x00000000070075a7 */ /* 0x001064000800017f */
[----:B-1----:R-:W-:Y:S05]  /*13760*/  @!P0 NANOSLEEP.SYNCS 0x989680 ;  /* 0x009896800000895d */ /* 0x002fea0003900000 */
[----:B------:R-:W1:Y:S02]  /*13770*/  @!P0 SYNCS.PHASECHK.TRANS64 P0, [R7+URZ], R0 ;  /* 0x00000000070085a7 */ /* 0x000e64000800007f */
[----:B-1----:R-:W-:Y:S05]  /*13780*/  @!P0 BRA `(.L_x_581) ;  /* 0xfffffffc00f08947 */ /* 0x002fea000383ffff */
[----:B------:R-:W-:Y:S05]  /*13790*/  BRA `(.L_x_602) ;  /* 0xfffffff800207947 */ /* 0x000fea000383ffff */
.L_x_582:
[----:B0-----:R0:W1:Y:S02]  /*137a0*/  SYNCS.PHASECHK.TRANS64.TRYWAIT P0, [R7+URZ], R0 ;  /* 0x00000000070075a7 */ /* 0x001064000800017f */
[----:B-1----:R-:W-:Y:S05]  /*137b0*/  @!P0 NANOSLEEP.SYNCS 0x989680 ;  /* 0x009896800000895d */ /* 0x002fea0003900000 */
[----:B------:R-:W1:Y:S02]  /*137c0*/  @!P0 SYNCS.PHASECHK.TRANS64 P0, [R7+URZ], R0 ;  /* 0x00000000070085a7 */ /* 0x000e64000800007f */
[----:B-1----:R-:W-:Y:S05]  /*137d0*/  @!P0 BRA `(.L_x_582) ;  /* 0xfffffffc00f08947 */ /* 0x002fea000383ffff */
[----:B------:R-:W-:Y:S05]  /*137e0*/  BRA `(.L_x_603) ;  /* 0xfffffff800307947 */ /* 0x000fea000383ffff */
.L_x_583:
[----:B0-----:R0:W1:Y:S02]  /*137f0*/  SYNCS.PHASECHK.TRANS64.TRYWAIT P0, [R7+URZ], R0 ;  /* 0x00000000070075a7 */ /* 0x001064000800017f */
[----:B-1----:R-:W-:Y:S05]  /*13800*/  @!P0 NANOSLEEP.SYNCS 0x989680 ;  /* 0x009896800000895d */ /* 0x002fea0003900000 */
[----:B------:R-:W1:Y:S02]  /*13810*/  @!P0 SYNCS.PHASECHK.TRANS64 P0, [R7+URZ], R0 ;  /* 0x00000000070085a7 */ /* 0x000e64000800007f */
[----:B-1----:R-:W-:Y:S05]  /*13820*/  @!P0 BRA `(.L_x_583) ;  /* 0xfffffffc00f08947 */ /* 0x002fea000383ffff */
[----:B------:R-:W-:Y:S05]  /*13830*/  BRA `(.L_x_604) ;  /* 0xfffffff800407947 */ /* 0x000fea000383ffff */
.L_x_605:
[----:B------:R-:W-:-:S00]  /*13840*/  BRA `(.L_x_605) ;  /* 0xfffffffc00fc7947 */ /* 0x000fc0000383ffff */
[----:B------:R-:W-:-:S00]  /*13850*/  NOP ;  /* 0x0000000000007918 */ /* 0x000fc00000000000 */
        /* <DEDUP_REMOVED lines=10> */
.L_x_606:


//--------------------- .nv.global.init           --------------------------
	.section	.nv.global.init,"aw",@progbits
.nv.global.init:
	.type		$str$22,@object
	.size		$str$22,($str$23 - $str$22)
$str$22:
        /*0000*/ 	.byte	0x6b, 0x5f, 0x74, 0x69, 0x6c, 0x65, 0x5f, 0x63, 0x6f, 0x75, 0x6e, 0x74, 0x20, 0x3e, 0x3d, 0x20
        /*0010*/ 	.byte	0x31, 0x00
	.type		$str$23,@object
	.size		$str$23,(__unnamed_1 - $str$23)
$str$23:
        /*0012*/ 	.byte	0x2f, 0x74, 0x6d, 0x70, 0x2f, 0x63, 0x75, 0x74, 0x6c, 0x61, 0x73, 0x73, 0x5f, 0x73, 0x77, 0x65
        /*0022*/ 	.byte	0x65, 0x70, 0x5f, 0x73, 0x72, 0x63, 0x2f, 0x69, 0x6e, 0x63, 0x6c, 0x75, 0x64, 0x65, 0x2f, 0x63
        /*0032*/ 	.byte	0x75, 0x74, 0x6c, 0x61, 0x73, 0x73, 0x2f, 0x67, 0x65, 0x6d, 0x6d, 0x2f, 0x63, 0x6f, 0x6c, 0x6c
        /*0042*/ 	.byte	0x65, 0x63, 0x74, 0x69, 0x76, 0x65, 0x2f, 0x73, 0x6d, 0x39, 0x30, 0x5f, 0x6d, 0x6d, 0x61, 0x5f
        /*0052*/ 	.byte	0x74, 0x6d, 0x61, 0x5f, 0x67, 0x6d, 0x6d, 0x61, 0x5f, 0x73, 0x73, 0x5f, 0x77, 0x61, 0x72, 0x70
        /*0062*/ 	.byte	0x73, 0x70, 0x65, 0x63, 0x69, 0x61, 0x6c, 0x69, 0x7a, 0x65, 0x64, 0x2e, 0x68, 0x70, 0x70, 0x00
	.type		__unnamed_1,@object
	.size		__unnamed_1,(.L_0 - __unnamed_1)
__unnamed_1:
        /* <DEDUP_REMOVED lines=173> */
        /*0b42*/ 	.byte	0x64, 0x65, 0x6e, 0x74, 0x69, 0x74, 0x79, 0x5d, 0x00
.L_0:


//--------------------- .nv.shared._ZN7cutlass13device_kernelINS_4gemm6kernel13GemmUniversalIN4cute5tupleIJiiiiEEENS1_10collective13CollectiveMmaINS1_34MainloopSm90TmaGmmaWarpSpecializedILi12ENS5_IJNS4_1CILi2EEENSA_ILi1EEESC_EEENS1_32KernelTmaWarpSpecializedPingpongEEENS5_IJNSA_ILi64EEENSA_ILi512EEENSA_ILi32EEEEEEaNS5_IJlSC_lEEEaSK_NS4_8TiledMMAINS4_8MMA_AtomIJNS4_4SM904GMMA27MMA_64x256x32_S32S8S8_SS_TNEEEENS4_6LayoutINS5_IJSC_SC_SC_EEENS5_IJNSA_ILi0EEEST_ST_EEEEENS5_IJNS4_10UnderscoreESW_SW_EEEEENS4_13SM90_TMA_LOADENS4_14ComposedLayoutINS4_7SwizzleILi1ELi4ELi3EEENS4_18smem_ptr_flag_bitsILi8EEENSR_INS5_IJNSA_ILi8EEESI_EEENS5_IJSI_SC_EEEEEEEvNS4_8identityENS4_23SM90_TMA_LOAD_MULTICASTES19_vS1A_EENS_8epilogue10collective6detail29Sm90TmaWarpSpecializedAdapterINS1E_15DefaultEpilogueIaSK_SK_NS1D_6thread17LinearCombinationIaLi1EiiLNS1I_9ScaleType4KindE0ELNS_15FloatRoundStyleE2EaEENS1_15EpilogueDefaultEEEEEvvEEEEvNT_6ParamsE --------------------------
	.section	.nv.shared._ZN7cutlass13device_kernelINS_4gemm6kernel13GemmUniversalIN4cute5tupleIJiiiiEEENS1_10collective13CollectiveMmaINS1_34MainloopSm90TmaGmmaWarpSpecializedILi12ENS5_IJNS4_1CILi2EEENSA_ILi1EEESC_EEENS1_32KernelTmaWarpSpecializedPingpongEEENS5_IJNSA_ILi64EEENSA_ILi512EEENSA_ILi32EEEEEEaNS5_IJlSC_lEEEaSK_NS4_8TiledMMAINS4_8MMA_AtomIJNS4_4SM904GMMA27MMA_64x256x32_S32S8S8_SS_TNEEEENS4_6LayoutINS5_IJSC_SC_SC_EEENS5_IJNSA_ILi0EEEST_ST_EEEEENS5_IJNS4_10UnderscoreESW_SW_EEEEENS4_13SM90_TMA_LOADENS4_14ComposedLayoutINS4_7SwizzleILi1ELi4ELi3EEENS4_18smem_ptr_flag_bitsILi8EEENSR_INS5_IJNSA_ILi8EEESI_EEENS5_IJSI_SC_EEEEEEEvNS4_8identityENS4_23SM90_TMA_LOAD_MULTICASTES19_vS1A_EENS_8epilogue10collective6detail29Sm90TmaWarpSpecializedAdapterINS1E_15DefaultEpilogueIaSK_SK_NS1D_6thread17LinearCombinationIaLi1EiiLNS1I_9ScaleType4KindE0ELNS_15FloatRoundStyleE2EaEENS1_15EpilogueDefaultEEEEEvvEEEEvNT_6ParamsE,"aw",@nobits
	.sectionflags	@""
	.align	16
	.zero		1024


//--------------------- .nv.shared.reserved.0     --------------------------
	.section	.nv.shared.reserved.0,"aw",@nobits
	.weak		__nv_reservedSMEM_offset_0_alias
	.size		__nv_reservedSMEM_offset_0_alias, 0, 0
	.other		__nv_reservedSMEM_offset_0_alias,@"STO_CUDA_RESERVED_SHARED STV_DEFAULT"
__nv_reservedSMEM_offset_0_alias:
	.zero		0


//--------------------- .nv.global                --------------------------
	.section	.nv.global,"aw",@nobits
.nv.global:
	.type		_ZN40_INTERNAL_b0f71177_4_k_cu_d9e2ac9d_134884cute1_E,@object
	.size		_ZN40_INTERNAL_b0f71177_4_k_cu_d9e2ac9d_134884cute1_E,(_ZN40_INTERNAL_b0f71177_4_k_cu_d9e2ac9d_134884cuda3std3__45__cpo6cbeginE - _ZN40_INTERNAL_b0f71177_4_k_cu_d9e2ac9d_134884cute1_E)
_ZN40_INTERNAL_b0f71177_4_k_cu_d9e2ac9d_134884cute1_E:
	.zero		1
	.type		_ZN40_INTERNAL_b0f71177_4_k_cu_d9e2ac9d_134884cuda3std3__45__cpo6cbeginE,@object
	.size		_ZN40_INTERNAL_b0f71177_4_k_cu_d9e2ac9d_134884cuda3std3__45__cpo6cbeginE,(_ZN40_INTERNAL_b0f71177_4_k_cu_d9e2ac9d_134884cuda3std3__48in_placeE - _ZN40_INTERNAL_b0f71177_4_k_cu_d9e2ac9d_134884cuda3std3__45__cpo6cbeginE)
_ZN40_INTERNAL_b0f71177_4_k_cu_d9e2ac9d_134884cuda3std3__45__cpo6cbeginE:
	.zero		1
	.type		_ZN40_INTERNAL_b0f71177_4_k_cu_d9e2ac9d_134884cuda3std3__48in_placeE,@object
	.size		_ZN40_INTERNAL_b0f71177_4_k_cu_d9e2ac9d_134884cuda3std3__48in_placeE,(_ZN40_INTERNAL_b0f71177_4_k_cu_d9e2ac9d_134884cuda3std6ranges3__45__cpo9iter_moveE - _ZN40_INTERNAL_b0f71177_4_k_cu_d9e2ac9d_134884cuda3std3__48in_placeE)
_ZN40_INTERNAL_b0f71177_4_k_cu_d9e2ac9d_134884cuda3std3__48in_placeE:
	.zero		1
	.type		_ZN40_INTERNAL_b0f71177_4_k_cu_d9e2ac9d_134884cuda3std6ranges3__45__cpo9iter_moveE,@object
	.size		_ZN40_INTERNAL_b0f71177_4_k_cu_d9e2ac9d_134884cuda3std6ranges3__45__cpo9iter_moveE,(_ZN40_INTERNAL_b0f71177_4_k_cu_d9e2ac9d_134884cuda3std3__45__cpo5beginE - _ZN40_INTERNAL_b0f71177_4_k_cu_d9e2ac9d_134884cuda3std6ranges3__45__cpo9iter_moveE)
_ZN40_INTERNAL_b0f71177_4_k_cu_d9e2ac9d_134884cuda3std6ranges3__45__cpo9iter_moveE:
	.zero		1
	.type		_ZN40_INTERNAL_b0f71177_4_k_cu_d9e2ac9d_134884cuda3std3__45__cpo5beginE,@object
	.size		_ZN40_INTERNAL_b0f71177_4_k_cu_d9e2ac9d_134884cuda3std3__45__cpo5beginE,(_ZN40_INTERNAL_b0f71177_4_k_cu_d9e2ac9d_134884cuda3std3__442_GLOBAL__N__b0f71177_4_k_cu_d9e2ac9d_134886ignoreE - _ZN40_INTERNAL_b0f71177_4_k_cu_d9e2ac9d_134884cuda3std3__45__cpo5beginE)
_ZN40_INTERNAL_b0f71177_4_k_cu_d9e2ac9d_134884cuda3std3__45__cpo5beginE:
	.zero		1
	.type		_ZN40_INTERNAL_b0f71177_4_k_cu_d9e2ac9d_134884cuda3std3__442_GLOBAL__N__b0f71177_4_k_cu_d9e2ac9d_134886ignoreE,@object
	.size		_ZN40_INTERNAL_b0f71177_4_k_cu_d9e2ac9d_134884cuda3std3__442_GLOBAL__N__b0f71177_4_k_cu_d9e2ac9d_134886ignoreE,(_ZN40_INTERNAL_b0f71177_4_k_cu_d9e2ac9d_134884cute7productE - _ZN40_INTERNAL_b0f71177_4_k_cu_d9e2ac9d_134884cuda3std3__442_GLOBAL__N__b0f71177_4_k_cu_d9e2ac9d_134886ignoreE)
_ZN40_INTERNAL_b0f71177_4_k_cu_d9e2ac9d_134884cuda3std3__442_GLOBAL__N__b0f71177_4_k_cu_d9e2ac9d_134886ignoreE:
	.zero		1
	.type		_ZN40_INTERNAL_b0f71177_4_k_cu_d9e2ac9d_134884cute7productE,@object
	.size		_ZN40_INTERNAL_b0f71177_4_k_cu_d9e2ac9d_134884cute7productE,(_ZN40_INTERNAL_b0f71177_4_k_cu_d9e2ac9d_134884cuda3std3__45__cpo3endE - _ZN40_INTERNAL_b0f71177_4_k_cu_d9e2ac9d_134884cute7productE)
_ZN40_INTERNAL_b0f71177_4_k_cu_d9e2ac9d_134884cute7productE:
	.zero		1
	.type		_ZN40_INTERNAL_b0f71177_4_k_cu_d9e2ac9d_134884cuda3std3__45__cpo3endE,@object
	.size		_ZN40_INTERNAL_b0f71177_4_k_cu_d9e2ac9d_134884cuda3std3__45__cpo3endE,(_ZN40_INTERNAL_b0f71177_4_k_cu_d9e2ac9d_134884cuda3std3__419piecewise_constructE - _ZN40_INTERNAL_b0f71177_4_k_cu_d9e2ac9d_134884cuda3std3__45__cpo3endE)
_ZN40_INTERNAL_b0f71177_4_k_cu_d9e2ac9d_134884cuda3std3__45__cpo3endE:
	.zero		1
	.type		_ZN40_INTERNAL_b0f71177_4_k_cu_d9e2ac9d_134884cuda3std3__419piecewise_constructE,@object
	.size		_ZN40_INTERNAL_b0f71177_4_k_cu_d9e2ac9d_134884cuda3std3__419piecewise_constructE,(_ZN40_INTERNAL_b0f71177_4_k_cu_d9e2ac9d_134884cuda3std3__45__cpo4cendE - _ZN40_INTERNAL_b0f71177_4_k_cu_d9e2ac9d_134884cuda3std3__419piecewise_constructE)
_ZN40_INTERNAL_b0f71177_4_k_cu_d9e2ac9d_134884cuda3std3__419piecewise_constructE:
	.zero		1
	.type		_ZN40_INTERNAL_b0f71177_4_k_cu_d9e2ac9d_134884cuda3std3__45__cpo4cendE,@object
	.size		_ZN40_INTERNAL_b0f71177_4_k_cu_d9e2ac9d_134884cuda3std3__45__cpo4cendE,(_ZN40_INTERNAL_b0f71177_4_k_cu_d9e2ac9d_134884cuda3std6ranges3__45__cpo4swapE - _ZN40_INTERNAL_b0f71177_4_k_cu_d9e2ac9d_134884cuda3std3__45__cpo4cendE)
_ZN40_INTERNAL_b0f71177_4_k_cu_d9e2ac9d_134884cuda3std3__45__cpo4cendE:
	.zero		1
	.type		_ZN40_INTERNAL_b0f71177_4_k_cu_d9e2ac9d_134884cuda3std6ranges3__45__cpo4swapE,@object
	.size		_ZN40_INTERNAL_b0f71177_4_k_cu_d9e2ac9d_134884cuda3std6ranges3__45__cpo4swapE,(.L_8 - _ZN40_INTERNAL_b0f71177_4_k_cu_d9e2ac9d_134884cuda3std6ranges3__45__cpo4swapE)
_ZN40_INTERNAL_b0f71177_4_k_cu_d9e2ac9d_134884cuda3std6ranges3__45__cpo4swapE:
	.zero		1
.L_8:


//--------------------- .nv.constant0._ZN7cutlass13device_kernelINS_4gemm6kernel13GemmUniversalIN4cute5tupleIJiiiiEEENS1_10collective13CollectiveMmaINS1_34MainloopSm90TmaGmmaWarpSpecializedILi12ENS5_IJNS4_1CILi2EEENSA_ILi1EEESC_EEENS1_32KernelTmaWarpSpecializedPingpongEEENS5_IJNSA_ILi64EEENSA_ILi512EEENSA_ILi32EEEEEEaNS5_IJlSC_lEEEaSK_NS4_8TiledMMAINS4_8MMA_AtomIJNS4_4SM904GMMA27MMA_64x256x32_S32S8S8_SS_TNEEEENS4_6LayoutINS5_IJSC_SC_SC_EEENS5_IJNSA_ILi0EEEST_ST_EEEEENS5_IJNS4_10UnderscoreESW_SW_EEEEENS4_13SM90_TMA_LOADENS4_14ComposedLayoutINS4_7SwizzleILi1ELi4ELi3EEENS4_18smem_ptr_flag_bitsILi8EEENSR_INS5_IJNSA_ILi8EEESI_EEENS5_IJSI_SC_EEEEEEEvNS4_8identityENS4_23SM90_TMA_LOAD_MULTICASTES19_vS1A_EENS_8epilogue10collective6detail29Sm90TmaWarpSpecializedAdapterINS1E_15DefaultEpilogueIaSK_SK_NS1D_6thread17LinearCombinationIaLi1EiiLNS1I_9ScaleType4KindE0ELNS_15FloatRoundStyleE2EaEENS1_15EpilogueDefaultEEEEEvvEEEEvNT_6ParamsE --------------------------
	.section	.nv.constant0._ZN7cutlass13device_kernelINS_4gemm6kernel13GemmUniversalIN4cute5tupleIJiiiiEEENS1_10collective13CollectiveMmaINS1_34MainloopSm90TmaGmmaWarpSpecializedILi12ENS5_IJNS4_1CILi2EEENSA_ILi1EEESC_EEENS1_32KernelTmaWarpSpecializedPingpongEEENS5_IJNSA_ILi64EEENSA_ILi512EEENSA_ILi32EEEEEEaNS5_IJlSC_lEEEaSK_NS4_8TiledMMAINS4_8MMA_AtomIJNS4_4SM904GMMA27MMA_64x256x32_S32S8S8_SS_TNEEEENS4_6LayoutINS5_IJSC_SC_SC_EEENS5_IJNSA_ILi0EEEST_ST_EEEEENS5_IJNS4_10UnderscoreESW_SW_EEEEENS4_13SM90_TMA_LOADENS4_14ComposedLayoutINS4_7SwizzleILi1ELi4ELi3EEENS4_18smem_ptr_flag_bitsILi8EEENSR_INS5_IJNSA_ILi8EEESI_EEENS5_IJSI_SC_EEEEEEEvNS4_8identityENS4_23SM90_TMA_LOAD_MULTICASTES19_vS1A_EENS_8epilogue10collective6detail29Sm90TmaWarpSpecializedAdapterINS1E_15DefaultEpilogueIaSK_SK_NS1D_6thread17LinearCombinationIaLi1EiiLNS1I_9ScaleType4KindE0ELNS_15FloatRoundStyleE2EaEENS1_15EpilogueDefaultEEEEEvvEEEEvNT_6ParamsE,"a",@progbits
	.sectionflags	@""
	.align	4
.nv.constant0._ZN7cutlass13device_kernelINS_4gemm6kernel13GemmUniversalIN4cute5tupleIJiiiiEEENS1_10collective13CollectiveMmaINS1_34MainloopSm90TmaGmmaWarpSpecializedILi12ENS5_IJNS4_1CILi2EEENSA_ILi1EEESC_EEENS1_32KernelTmaWarpSpecializedPingpongEEENS5_IJNSA_ILi64EEENSA_ILi512EEENSA_ILi32EEEEEEaNS5_IJlSC_lEEEaSK_NS4_8TiledMMAINS4_8MMA_AtomIJNS4_4SM904GMMA27MMA_64x256x32_S32S8S8_SS_TNEEEENS4_6LayoutINS5_IJSC_SC_SC_EEENS5_IJNSA_ILi0EEEST_ST_EEEEENS5_IJNS4_10UnderscoreESW_SW_EEEEENS4_13SM90_TMA_LOADENS4_14ComposedLayoutINS4_7SwizzleILi1ELi4ELi3EEENS4_18smem_ptr_flag_bitsILi8EEENSR_INS5_IJNSA_ILi8EEESI_EEENS5_IJSI_SC_EEEEEEEvNS4_8identityENS4_23SM90_TMA_LOAD_MULTICASTES19_vS1A_EENS_8epilogue10collective6detail29Sm90TmaWarpSpecializedAdapterINS1E_15DefaultEpilogueIaSK_SK_NS1D_6thread17LinearCombinationIaLi1EiiLNS1I_9ScaleType4KindE0ELNS_15FloatRoundStyleE2EaEENS1_15EpilogueDefaultEEEEEvvEEEEvNT_6ParamsE:
	.zero		1664


//--------------------- SYMBOLS --------------------------

	.type		.nv.reservedSmem.offset0,@object
	.size		.nv.reservedSmem.offset0,0x4
	.type		__assertfail,@function
